def matmul_kernel(
    a_ptr,
    b_ptr,
    c_ptr,
    M,
    N,
    K,
    stride_am,
    stride_ak,
    stride_bk,
    stride_bn,
    stride_cm,
    stride_cn,
    BLOCK_M: tl.constexpr,
    BLOCK_N: tl.constexpr,
    BLOCK_K: tl.constexpr,
    GROUP_M: tl.constexpr,
):
    pid = tl.program_id(axis=0)
    num_pid_m = tl.cdiv(M, BLOCK_M)
    num_pid_n = tl.cdiv(N, BLOCK_N)
    num_pid_in_group = GROUP_M * num_pid_n
    group_id = pid // num_pid_in_group
    first_pid_m = group_id * GROUP_M
    group_size_m = min(num_pid_m - first_pid_m, GROUP_M)
    pid_m = first_pid_m + ((pid % num_pid_in_group) % group_size_m)
    pid_n = (pid % num_pid_in_group) // group_size_m

    offs_am = (pid_m * BLOCK_M + tl.arange(0, BLOCK_M)) % M
    offs_bn = (pid_n * BLOCK_N + tl.arange(0, BLOCK_N)) % N
    offs_k = tl.arange(0, BLOCK_K)
    a_ptrs = a_ptr + offs_am[:, None] * stride_am + offs_k[None, :] * stride_ak
    b_ptrs = b_ptr + offs_k[:, None] * stride_bk + offs_bn[None, :] * stride_bn

    acc = tl.zeros((BLOCK_M, BLOCK_N), dtype=tl.float32)
    for kk in range(0, tl.cdiv(K, BLOCK_K)):
        a = tl.load(a_ptrs, mask=offs_k[None, :] < K - kk * BLOCK_K, other=0.0)
        b = tl.load(b_ptrs, mask=offs_k[:, None] < K - kk * BLOCK_K, other=0.0)
        acc = tl.dot(a, b, acc)
        a_ptrs += BLOCK_K * stride_ak
        b_ptrs += BLOCK_K * stride_bk

    c = acc.to(c_ptr.dtype.element_ty)
    offs_cm = pid_m * BLOCK_M + tl.arange(0, BLOCK_M)
    offs_cn = pid_n * BLOCK_N + tl.arange(0, BLOCK_N)
    c_ptrs = c_ptr + offs_cm[:, None] * stride_cm + offs_cn[None, :] * stride_cn
    mask = (offs_cm[:, None] < M) & (offs_cn[None, :] < N)
    tl.store(c_ptrs, c, mask=mask)

# config = {"BLOCK_K": 32, "BLOCK_M": 128, "BLOCK_N": 32, "GROUP_M": 8, "arch": "sm_100", "dtype": "fp8e4m3", "num_ctas": 1, "num_stages": 2, "num_warps": 8}
# arch = sm_100


// ===== COMPILED SASS (sm_100a) =====

	.target	sm_100a

	.elftype	@"ET_EXEC"


//--------------------- .note.nv.tkinfo           --------------------------
	.section	.note.nv.tkinfo,"",@"SHT_NOTE"
	.sectionflags	@"SHF_NOTE_NV_TKINFO"
	.tkinfo
        /*0018*/ 	.word	0x00000081
        /*0030*/ 	.string	""
        /*0030*/ 	.string	"ptxas-blackwell"
        /*0030*/ 	.string	"Cuda compilation tools, release 12.9, V12.9.86"
        /*0030*/ 	.string	"Build cuda_12.9.r12.9/compiler.36037853_0"
        /*0030*/ 	.string	"-v  -suppress-debug-info  -lineinfo  -arch sm_100a "



//--------------------- .note.nv.cuver            --------------------------
	.section	.note.nv.cuver,"",@"SHT_NOTE"
	.sectionflags	@"SHF_NOTE_NV_CUVER"
        /*0018*/ 	.short	0x0001
        /*001a*/ 	.short	0x0064
        /*001c*/ 	.short	0x0001
        /*001e*/ 	.short	0x0000
        /*0020*/ 	.short	0x0001
        /*0022*/ 	.short	0x0000


//--------------------- .nv.info                  --------------------------
	.section	.nv.info,"",@"SHT_CUDA_INFO"
	.align	4


	//----- nvinfo : EIATTR_REGCOUNT
	.align		4
        /*0000*/ 	.byte	0x04, 0x2f
        /*0002*/ 	.short	(.L_4 - .L_3)
	.align		4
.L_3:
        /*0004*/ 	.word	index@(matmul_kernel)
        /*0008*/ 	.word	0x00000050


	//----- nvinfo : EIATTR_FRAME_SIZE
	.align		4
.L_4:
        /*000c*/ 	.byte	0x04, 0x11
        /*000e*/ 	.short	(.L_6 - .L_5)
	.align		4
.L_5:
        /*0010*/ 	.word	index@($__internal_2_$__cuda_sm10x_tcgen05_guardrail_trap_unallocated_columns_being_dealloced)
        /*0014*/ 	.word	0x00000000


	//----- nvinfo : EIATTR_FRAME_SIZE
	.align		4
.L_6:
        /*0018*/ 	.byte	0x04, 0x11
        /*001a*/ 	.short	(.L_8 - .L_7)
	.align		4
.L_7:
        /*001c*/ 	.word	index@($__internal_1_$__cuda_sm10x_tcgen05_guardrail_trap_phase_invalid_during_alloc)
        /*0020*/ 	.word	0x00000000


	//----- nvinfo : EIATTR_FRAME_SIZE
	.align		4
.L_8:
        /*0024*/ 	.byte	0x04, 0x11
        /*0026*/ 	.short	(.L_10 - .L_9)
	.align		4
.L_9:
        /*0028*/ 	.word	index@($__internal_0_$__cuda_sm10x_tcgen05_guardrail_trap_col_being_dealloced_not_returned_by_alloc)
        /*002c*/ 	.word	0x00000000


	//----- nvinfo : EIATTR_FRAME_SIZE
	.align		4
.L_10:
        /*0030*/ 	.byte	0x04, 0x11
        /*0032*/ 	.short	(.L_12 - .L_11)
	.align		4
.L_11:
        /*0034*/ 	.word	index@(matmul_kernel)
        /*0038*/ 	.word	0x00000000


	//----- nvinfo : EIATTR_MIN_STACK_SIZE
	.align		4
.L_12:
        /*003c*/ 	.byte	0x04, 0x12
        /*003e*/ 	.short	(.L_14 - .L_13)
	.align		4
.L_13:
        /*0040*/ 	.word	index@(matmul_kernel)
        /*0044*/ 	.word	0x00000000
.L_14:


//--------------------- .nv.info.matmul_kernel    --------------------------
	.section	.nv.info.matmul_kernel,"",@"SHT_CUDA_INFO"
	.sectionflags	@""
	.align	4


	//----- nvinfo : EIATTR_CUDA_API_VERSION
	.align		4
        /*0000*/ 	.byte	0x04, 0x37
        /*0002*/ 	.short	(.L_16 - .L_15)
.L_15:
        /*0004*/ 	.word	0x00000081


	//----- nvinfo : EIATTR_KPARAM_INFO
	.align		4
.L_16:
        /*0008*/ 	.byte	0x04, 0x17
        /*000a*/ 	.short	(.L_18 - .L_17)
.L_17:
        /*000c*/ 	.word	0x00000000
        /*0010*/ 	.short	0x000d
        /*0012*/ 	.short	0x0048
        /*0014*/ 	.byte	0x00, 0xf4, 0x21, 0x00


	//----- nvinfo : EIATTR_KPARAM_INFO
	.align		4
.L_18:
        /*0018*/ 	.byte	0x04, 0x17
        /*001a*/ 	.short	(.L_20 - .L_19)
.L_19:
        /*001c*/ 	.word	0x00000000
        /*0020*/ 	.short	0x000c
        /*0022*/ 	.short	0x0040
        /*0024*/ 	.byte	0x00, 0xf4, 0x21, 0x00


	//----- nvinfo : EIATTR_KPARAM_INFO
	.align		4
.L_20:
        /*0028*/ 	.byte	0x04, 0x17
        /*002a*/ 	.short	(.L_22 - .L_21)
.L_21:
        /*002c*/ 	.word	0x00000000
        /*0030*/ 	.short	0x000b
        /*0032*/ 	.short	0x0038
        /*0034*/ 	.byte	0x00, 0xf0, 0x11, 0x00


	//----- nvinfo : EIATTR_KPARAM_INFO
	.align		4
.L_22:
        /*0038*/ 	.byte	0x04, 0x17
        /*003a*/ 	.short	(.L_24 - .L_23)
.L_23:
        /*003c*/ 	.word	0x00000000
        /*0040*/ 	.short	0x000a
        /*0042*/ 	.short	0x0034
        /*0044*/ 	.byte	0x00, 0xf0, 0x11, 0x00


	//----- nvinfo : EIATTR_KPARAM_INFO
	.align		4
.L_24:
        /*0048*/ 	.byte	0x04, 0x17
        /*004a*/ 	.short	(.L_26 - .L_25)
.L_25:
        /*004c*/ 	.word	0x00000000
        /*0050*/ 	.short	0x0009
        /*0052*/ 	.short	0x0030
        /*0054*/ 	.byte	0x00, 0xf0, 0x11, 0x00


	//----- nvinfo : EIATTR_KPARAM_INFO
	.align		4
.L_26:
        /*0058*/ 	.byte	0x04, 0x17
        /*005a*/ 	.short	(.L_28 - .L_27)
.L_27:
        /*005c*/ 	.word	0x00000000
        /*0060*/ 	.short	0x0008
        /*0062*/ 	.short	0x002c
        /*0064*/ 	.byte	0x00, 0xf0, 0x11, 0x00


	//----- nvinfo : EIATTR_KPARAM_INFO
	.align		4
.L_28:
        /*0068*/ 	.byte	0x04, 0x17
        /*006a*/ 	.short	(.L_30 - .L_29)
.L_29:
        /*006c*/ 	.word	0x00000000
        /*0070*/ 	.short	0x0007
        /*0072*/ 	.short	0x0028
        /*0074*/ 	.byte	0x00, 0xf0, 0x11, 0x00


	//----- nvinfo : EIATTR_KPARAM_INFO
	.align		4
.L_30:
        /*0078*/ 	.byte	0x04, 0x17
        /*007a*/ 	.short	(.L_32 - .L_31)
.L_31:
        /*007c*/ 	.word	0x00000000
        /*0080*/ 	.short	0x0006
        /*0082*/ 	.short	0x0024
        /*0084*/ 	.byte	0x00, 0xf0, 0x11, 0x00


	//----- nvinfo : EIATTR_KPARAM_INFO
	.align		4
.L_32:
        /*0088*/ 	.byte	0x04, 0x17
        /*008a*/ 	.short	(.L_34 - .L_33)
.L_33:
        /*008c*/ 	.word	0x00000000
        /*0090*/ 	.short	0x0005
        /*0092*/ 	.short	0x0020
        /*0094*/ 	.byte	0x00, 0xf0, 0x11, 0x00


	//----- nvinfo : EIATTR_KPARAM_INFO
	.align		4
.L_34:
        /*0098*/ 	.byte	0x04, 0x17
        /*009a*/ 	.short	(.L_36 - .L_35)
.L_35:
        /*009c*/ 	.word	0x00000000
        /*00a0*/ 	.short	0x0004
        /*00a2*/ 	.short	0x001c
        /*00a4*/ 	.byte	0x00, 0xf0, 0x11, 0x00


	//----- nvinfo : EIATTR_KPARAM_INFO
	.align		4
.L_36:
        /*00a8*/ 	.byte	0x04, 0x17
        /*00aa*/ 	.short	(.L_38 - .L_37)
.L_37:
        /*00ac*/ 	.word	0x00000000
        /*00b0*/ 	.short	0x0003
        /*00b2*/ 	.short	0x0018
        /*00b4*/ 	.byte	0x00, 0xf0, 0x11, 0x00


	//----- nvinfo : EIATTR_KPARAM_INFO
	.align		4
.L_38:
        /*00b8*/ 	.byte	0x04, 0x17
        /*00ba*/ 	.short	(.L_40 - .L_39)
.L_39:
        /*00bc*/ 	.word	0x00000000
        /*00c0*/ 	.short	0x0002
        /*00c2*/ 	.short	0x0010
        /*00c4*/ 	.byte	0x00, 0xf4, 0x21, 0x00


	//----- nvinfo : EIATTR_KPARAM_INFO
	.align		4
.L_40:
        /*00c8*/ 	.byte	0x04, 0x17
        /*00ca*/ 	.short	(.L_42 - .L_41)
.L_41:
        /*00cc*/ 	.word	0x00000000
        /*00d0*/ 	.short	0x0001
        /*00d2*/ 	.short	0x0008
        /*00d4*/ 	.byte	0x00, 0xf4, 0x21, 0x00


	//----- nvinfo : EIATTR_KPARAM_INFO
	.align		4
.L_42:
        /*00d8*/ 	.byte	0x04, 0x17
        /*00da*/ 	.short	(.L_44 - .L_43)
.L_43:
        /*00dc*/ 	.word	0x00000000
        /*00e0*/ 	.short	0x0000
        /*00e2*/ 	.short	0x0000
        /*00e4*/ 	.byte	0x00, 0xf4, 0x21, 0x00


	//----- nvinfo : EIATTR_AT_ENTRY_FRAGMENTS
	.align		4
.L_44:
        /*00e8*/ 	.byte	0x04, 0x4f
        /*00ea*/ 	.short	(.L_46 - .L_45)


	//   ....[0]....
.L_45:
        /*00ec*/ 	.word	0x00000004


	//----- nvinfo : EIATTR_RESERVED_SMEM_USED
	.align		4
.L_46:
        /*00f0*/ 	.byte	0x01, 0x41
	.zero		2


	//----- nvinfo : EIATTR_SPARSE_MMA_MASK
	.align		4
        /*00f4*/ 	.byte	0x03, 0x50
        /*00f6*/ 	.short	0x0000


	//----- nvinfo : EIATTR_TCGEN05_1CTA_USED
	.align		4
        /*00f8*/ 	.byte	0x01, 0x51
	.zero		2


	//----- nvinfo : EIATTR_MAXREG_COUNT
	.align		4
        /*00fc*/ 	.byte	0x03, 0x1b
        /*00fe*/ 	.short	0x00ff


	//----- nvinfo : EIATTR_NUM_BARRIERS
	.align		4
        /*0100*/ 	.byte	0x02, 0x4c
        /*0102*/ 	.byte	0x01
	.zero		1


	//----- nvinfo : EIATTR_INT_WARP_WIDE_INSTR_OFFSETS
	.align		4
        /*0104*/ 	.byte	0x04, 0x31
        /*0106*/ 	.short	(.L_48 - .L_47)


	//   ....[0]....
.L_47:
        /*0108*/ 	.word	0x00001110


	//   ....[1]....
        /*010c*/ 	.word	0x00001140


	//   ....[2]....
        /*0110*/ 	.word	0x00001a70


	//   ....[3]....
        /*0114*/ 	.word	0x000036e0


	//   ....[4]....
        /*0118*/ 	.word	0x00003730


	//----- nvinfo : EIATTR_COOP_GROUP_MASK_REGIDS
	.align		4
.L_48:
        /*011c*/ 	.byte	0x04, 0x29
        /*011e*/ 	.short	(.L_50 - .L_49)


	//   ....[0]....
.L_49:
        /*0120*/ 	.word	0xffffffff


	//   ....[1]....
        /*0124*/ 	.word	0xffffffff


	//   ....[2]....
        /*0128*/ 	.word	0xffffffff


	//   ....[3]....
        /*012c*/ 	.word	0xffffffff


	//----- nvinfo : EIATTR_COOP_GROUP_INSTR_OFFSETS
	.align		4
.L_50:
        /*0130*/ 	.byte	0x04, 0x28
        /*0132*/ 	.short	(.L_52 - .L_51)


	//   ....[0]....
.L_51:
        /*0134*/ 	.word	0x00000070


	//   ....[1]....
        /*0138*/ 	.word	0x00000320


	//   ....[2]....
        /*013c*/ 	.word	0x00003580


	//   ....[3]....
        /*0140*/ 	.word	0x000037e0


	//----- nvinfo : EIATTR_VRC_CTA_INIT_COUNT
	.align		4
.L_52:
        /*0144*/ 	.byte	0x02, 0x4a
        /*0146*/ 	.byte	0x80
	.zero		1


	//----- nvinfo : EIATTR_MBARRIER_INSTR_OFFSETS
	.align		4
        /*0148*/ 	.byte	0x04, 0x39
        /*014a*/ 	.short	(.L_54 - .L_53)


	//   ....[0]....
.L_53:
        /*014c*/ 	.word	0x00001290
        /*0150*/ 	.word	0x000000ff
        /*0154*/ 	.word	0x00000000
        /*0158*/ 	.short	0x0100
        /*015a*/ 	.byte	0x0d
	.zero		1


	//   ....[1]....
        /*015c*/ 	.word	0x00001ab0
        /*0160*/ 	.word	0x000000ff
        /*0164*/ 	.word	0x00002808
        /*0168*/ 	.short	0x0100
        /*016a*/ 	.byte	0x16
	.zero		1


	//   ....[2]....
        /*016c*/ 	.word	0x00001f00
        /*0170*/ 	.word	0x000000ff
        /*0174*/ 	.word	0x00000000
        /*0178*/ 	.short	0x010a
        /*017a*/ 	.byte	0x0d
	.zero		1


	//   ....[3]....
        /*017c*/ 	.word	0x000029a0
        /*0180*/ 	.word	0x000000ff
        /*0184*/ 	.word	0x00000000
        /*0188*/ 	.short	0x010a
        /*018a*/ 	.byte	0x0d
	.zero		1


	//   ....[4]....
        /*018c*/ 	.word	0x00002b00
        /*0190*/ 	.word	0x000000ff
        /*0194*/ 	.word	0x00002800
        /*0198*/ 	.short	0x0108
        /*019a*/ 	.byte	0x16
	.zero		1


	//   ....[5]....
        /*019c*/ 	.word	0x00002b60
        /*01a0*/ 	.word	0x000000ff
        /*01a4*/ 	.word	0x00002808
        /*01a8*/ 	.short	0x0108
        /*01aa*/ 	.byte	0x16
	.zero		1


	//   ....[6]....
        /*01ac*/ 	.word	0x00003800
        /*01b0*/ 	.word	0x000000ff
        /*01b4*/ 	.word	0x00000000
        /*01b8*/ 	.short	0x010a
        /*01ba*/ 	.byte	0x0d
	.zero		1


	//   ....[7]....
        /*01bc*/ 	.word	0x00003830
        /*01c0*/ 	.word	0x000000ff
        /*01c4*/ 	.word	0x00000000
        /*01c8*/ 	.short	0x010a
        /*01ca*/ 	.byte	0x0d
	.zero		1


	//----- nvinfo : EIATTR_NUM_MBARRIERS
	.align		4
.L_54:
        /*01cc*/ 	.byte	0x03, 0x38
        /*01ce*/ 	.short	0x0002


	//----- nvinfo : EIATTR_EXIT_INSTR_OFFSETS
	.align		4
        /*01d0*/ 	.byte	0x04, 0x1c
        /*01d2*/ 	.short	(.L_56 - .L_55)


	//   ....[0]....
.L_55:
        /*01d4*/ 	.word	0x000037f0


	//----- nvinfo : EIATTR_REQNTID
	.align		4
.L_56:
        /*01d8*/ 	.byte	0x04, 0x10
        /*01da*/ 	.short	(.L_58 - .L_57)
.L_57:
        /*01dc*/ 	.word	0x00000100
        /*01e0*/ 	.word	0x00000001
        /*01e4*/ 	.word	0x00000001


	//----- nvinfo : EIATTR_CRS_STACK_SIZE
	.align		4
.L_58:
        /*01e8*/ 	.byte	0x04, 0x1e
        /*01ea*/ 	.short	(.L_60 - .L_59)
.L_59:
        /*01ec*/ 	.word	0x00000000


	//----- nvinfo : EIATTR_CBANK_PARAM_SIZE
	.align		4
.L_60:
        /*01f0*/ 	.byte	0x03, 0x19
        /*01f2*/ 	.short	0x0050


	//----- nvinfo : EIATTR_PARAM_CBANK
	.align		4
        /*01f4*/ 	.byte	0x04, 0x0a
        /*01f6*/ 	.short	(.L_62 - .L_61)
	.align		4
.L_61:
        /*01f8*/ 	.word	index@(.nv.constant0.matmul_kernel)
        /*01fc*/ 	.short	0x0380
        /*01fe*/ 	.short	0x0050


	//----- nvinfo : EIATTR_SW_WAR
	.align		4
.L_62:
        /*0200*/ 	.byte	0x04, 0x36
        /*0202*/ 	.short	(.L_64 - .L_63)
.L_63:
        /*0204*/ 	.word	0x00000008
.L_64:


//--------------------- .nv.compat                --------------------------
	.section	.nv.compat,"",@"SHT_CUDA_COMPAT_INFO"
	.align	4
        /*0000*/ 	.byte	0x02, 0x02, 0x02, 0x00, 0x02, 0x05, 0x05, 0x00, 0x02, 0x03, 0x00, 0x00, 0x02, 0x06, 0x01, 0x00


//--------------------- .nv.callgraph             --------------------------
	.section	.nv.callgraph,"",@"SHT_CUDA_CALLGRAPH"
	.align	4
	.sectionentsize	8
	.align		4
        /*0000*/ 	.word	0x00000000
	.align		4
        /*0004*/ 	.word	0xffffffff
	.align		4
        /*0008*/ 	.word	0x00000000
	.align		4
        /*000c*/ 	.word	0xfffffffe
	.align		4
        /*0010*/ 	.word	0x00000000
	.align		4
        /*0014*/ 	.word	0xfffffffd
	.align		4
        /*0018*/ 	.word	0x00000000
	.align		4
        /*001c*/ 	.word	0xfffffffc


//--------------------- .text.matmul_kernel       --------------------------
	.section	.text.matmul_kernel,"ax",@progbits
	.align	128
        .global         matmul_kernel
        .type           matmul_kernel,@function
        .size           matmul_kernel,(.L_x_20 - matmul_kernel)
        .other          matmul_kernel,@"STO_CUDA_ENTRY STV_DEFAULT"
matmul_kernel:
.text.matmul_kernel:
[----:B------:R-:W0:Y:S01]  /*0000*/  LDC R1, c[0x0][0x37c] ;  /* 0x0000df00ff017b82 */ /* 0x000e220000000800 */
[----:B------:R-:W1:Y:S01]  /*0010*/  S2R R20, SR_TID.X ;  /* 0x0000000000147919 */ /* 0x000e620000002100 */
[----:B------:R-:W2:Y:S01]  /*0020*/  LDCU.64 UR20, c[0x0][0x358] ;  /* 0x00006b00ff1477ac */ /* 0x000ea20008000a00 */
[----:B-1----:R-:W-:-:S13]  /*0030*/  ISETP.GE.U32.AND P0, PT, R20, 0x20, PT ;  /* 0x000000201400780c */ /* 0x002fda0003f06070 */
[----:B------:R-:W-:Y:S02]  /*0040*/  VOTEU.ANY UP0, P0 ;  /* 0x0000000000ff7886 */ /* 0x000fe40000000100 */
[----:B0-2---:R-:W-:Y:S05]  /*0050*/  BRA.U UP0, `(.L_x_0) ;  /* 0x0000000100b47547 */ /* 0x005fea000b800000 */
[----:B------:R-:W0:Y:S01]  /*0060*/  S2UR UR6, SR_CgaCtaId ;  /* 0x00000000000679c3 */ /* 0x000e220000008800 */
[----:B------:R-:W-:Y:S01]  /*0070*/  NOP ;  /* 0x0000000000007918 */ /* 0x000fe20000000000 */
[----:B------:R-:W-:Y:S02]  /*0080*/  UMOV UR4, 0x40 ;  /* 0x0000004000047882 */ /* 0x000fe40000000000 */
[----:B0-----:R-:W-:-:S09]  /*0090*/  ULEA UR4, UR6, UR4, 0x18 ;  /* 0x0000000406047291 */ /* 0x001fd2000f8ec0ff */
[----:B------:R-:W0:Y:S01]  /*00a0*/  LDS.U8 R0, [UR4] ;  /* 0x00000004ff007984 */ /* 0x000e220008000000 */
[----:B------:R-:W-:Y:S02]  /*00b0*/  UMOV UR4, 0x400 ;  /* 0x0000040000047882 */ /* 0x000fe40000000000 */
[----:B------:R-:W-:Y:S01]  /*00c0*/  ULEA UR4, UR6, UR4, 0x18 ;  /* 0x0000000406047291 */ /* 0x000fe2000f8ec0ff */
[----:B0-----:R-:W-:-:S13]  /*00d0*/  ISETP.NE.AND P0, PT, R0, RZ, PT ;  /* 0x000000ff0000720c */ /* 0x001fda0003f05270 */
[----:B------:R-:W-:Y:S05]  /*00e0*/  @P0 BRA `(.L_x_1) ;  /* 0x0000000000780947 */ /* 0x000fea0003800000 */
[----:B------:R-:W-:-:S13]  /*00f0*/  ELECT P0, URZ, PT ;  /* 0x0000000000ff782f */ /* 0x000fda0003800000 */
[----:B------:R-:W-:Y:S05]  /*0100*/  @!P0 BRA `(.L_x_2) ;  /* 0x0000000000808947 */ /* 0x000fea0003800000 */
[----:B------:R-:W-:Y:S01]  /*0110*/  UMOV UR5, 0x1 ;  /* 0x0000000100057882 */ /* 0x000fe20000000000 */
[----:B------:R-:W-:-:S04]  /*0120*/  IMAD.MOV.U32 R4, RZ, RZ, 0x1 ;  /* 0x00000001ff047424 */ /* 0x000fc800078e00ff */
[----:B------:R-:W-:Y:S04]  /*0130*/  DEPBAR.LE SB0, 0x36 ;  /* 0x00008d800000791a */ /* 0x000fe80000000000 */
[----:B------:R-:W0:Y:S02]  /*0140*/  UTCATOMSWS.FIND_AND_SET.ALIGN UP1, UR5, UR5 ;  /* 0x00000005000575e3 */ /* 0x000e240008020800 */
[----:B0-----:R-:W-:-:S04]  /*0150*/  PLOP3.LUT P0, PT, PT, PT, UP1, 0x80, 0x8 ;  /* 0x000000000008781c */ /* 0x001fc80003f0f018 */
[----:B------:R-:W-:-:S04]  /*0160*/  SEL R0, RZ, 0xffffffff, !P0 ;  /* 0xffffffffff007807 */ /* 0x000fc80004000000 */
[----:B------:R-:W-:Y:S01]  /*0170*/  ISETP.NE.AND P0, PT, R0, RZ, PT ;  /* 0x000000ff0000720c */ /* 0x000fe20003f05270 */
[----:B------:R-:W-:-:S12]  /*0180*/  IMAD.U32 R0, RZ, RZ, UR5 ;  /* 0x00000005ff007e24 */ /* 0x000fd8000f8e00ff */
[----:B------:R-:W-:Y:S05]  /*0190*/  @P0 BRA `(.L_x_3) ;  /* 0x0000000000240947 */ /* 0x000fea0003800000 */
.L_x_4:
[----:B------:R-:W-:Y:S05]  /*01a0*/  NANOSLEEP 0x64 ;  /* 0x000000640000795d */ /* 0x000fea0003800000 */
[----:B------:R-:W-:-:S05]  /*01b0*/  UMOV UR5, 0x1 ;  /* 0x0000000100057882 */ /* 0x000fca0000000000 */
[----:B------:R-:W-:Y:S04]  /*01c0*/  DEPBAR.LE SB0, 0x36 ;  /* 0x00008d800000791a */ /* 0x000fe80000000000 */
[----:B------:R-:W0:Y:S02]  /*01d0*/  UTCATOMSWS.FIND_AND_SET.ALIGN UP1, UR5, UR5 ;  /* 0x00000005000575e3 */ /* 0x000e240008020800 */
[----:B0-----:R-:W-:-:S04]  /*01e0*/  PLOP3.LUT P0, PT, PT, PT, UP1, 0x80, 0x8 ;  /* 0x000000000008781c */ /* 0x001fc80003f0f018 */
[----:B------:R-:W-:-:S04]  /*01f0*/  SEL R0, RZ, 0xffffffff, !P0 ;  /* 0xffffffffff007807 */ /* 0x000fc80004000000 */
[----:B------:R-:W-:Y:S01]  /*0200*/  ISETP.NE.AND P0, PT, R0, RZ, PT ;  /* 0x000000ff0000720c */ /* 0x000fe20003f05270 */
[----:B------:R-:W-:-:S12]  /*0210*/  IMAD.U32 R0, RZ, RZ, UR5 ;  /* 0x00000005ff007e24 */ /* 0x000fd8000f8e00ff */
[----:B------:R-:W-:Y:S05]  /*0220*/  @!P0 BRA `(.L_x_4) ;  /* 0xfffffffc00dc8947 */ /* 0x000fea000383ffff */
.L_x_3:
[----:B------:R-:W-:Y:S01]  /*0230*/  VIADD R3, R0, 0x10 ;  /* 0x0000001000037836 */ /* 0x000fe20000000000 */
[----:B------:R-:W-:Y:S01]  /*0240*/  UMOV UR5, 0x50 ;  /* 0x0000005000057882 */ /* 0x000fe20000000000 */
[----:B------:R-:W-:Y:S01]  /*0250*/  SHF.L.U32 R2, R4, R0, RZ ;  /* 0x0000000004027219 */ /* 0x000fe200000006ff */
[----:B------:R-:W-:Y:S01]  /*0260*/  ULEA UR5, UR6, UR5, 0x18 ;  /* 0x0000000506057291 */ /* 0x000fe2000f8ec0ff */
[----:B------:R-:W-:Y:S01]  /*0270*/  IMAD.SHL.U32 R0, R0, 0x20, RZ ;  /* 0x0000002000007824 */ /* 0x000fe200078e00ff */
[----:B------:R-:W-:-:S04]  /*0280*/  SHF.L.U32 R3, R4, R3, RZ ;  /* 0x0000000304037219 */ /* 0x000fc800000006ff */
[----:B------:R-:W-:-:S05]  /*0290*/  LOP3.LUT R2, R3, R2, RZ, 0xfc, !PT ;  /* 0x0000000203027212 */ /* 0x000fca00078efcff */
[----:B------:R0:W-:Y:S04]  /*02a0*/  ATOMS.OR RZ, [UR5], R2 ;  /* 0x00000002ffff798c */ /* 0x0001e8000b000005 */
[----:B------:R0:W-:Y:S01]  /*02b0*/  STS [UR4], R0 ;  /* 0x00000000ff007988 */ /* 0x0001e20008000804 */
[----:B------:R-:W-:Y:S05]  /*02c0*/  BRA `(.L_x_2) ;  /* 0x0000000000107947 */ /* 0x000fea0003800000 */
.L_x_1:
[----:B------:R-:W-:Y:S01]  /*02d0*/  IMAD.MOV.U32 R0, RZ, RZ, -0x1 ;  /* 0xffffffffff007424 */ /* 0x000fe200078e00ff */
[----:B------:R-:W-:-:S04]  /*02e0*/  MOV R2, 0x310 ;  /* 0x0000031000027802 */ /* 0x000fc80000000f00 */
[----:B------:R0:W-:Y:S03]  /*02f0*/  STS [UR4], R0 ;  /* 0x00000000ff007988 */ /* 0x0001e60008000804 */
[----:B0-----:R-:W-:Y:S05]  /*0300*/  CALL.REL.NOINC `($__internal_1_$__cuda_sm10x_tcgen05_guardrail_trap_phase_invalid_during_alloc) ;  /* 0x0000003400607944 */ /* 0x001fea0003c00000 */
.L_x_2:
[----:B------:R-:W-:Y:S05]  /*0310*/  WARPSYNC.ALL ;  /* 0x0000000000007948 */ /* 0x000fea0003800000 */
[----:B------:R-:W-:Y:S01]  /*0320*/  NOP ;  /* 0x0000000000007918 */ /* 0x000fe20000000000 */
.L_x_0:
[----:B------:R-:W1:Y:S01]  /*0330*/  LDC.64 R38, c[0x0][0x398] ;  /* 0x0000e600ff267b82 */ /* 0x000e620000000a00 */
[----:B------:R-:W2:Y:S01]  /*0340*/  S2R R5, SR_CTAID.X ;  /* 0x0000000000057919 */ /* 0x000ea20000002500 */
[----:B------:R-:W-:Y:S01]  /*0350*/  UMOV UR4, 0x400 ;  /* 0x0000040000047882 */ /* 0x000fe20000000000 */
[----:B------:R-:W3:Y:S01]  /*0360*/  LDCU UR18, c[0x0][0x3a0] ;  /* 0x00007400ff1277ac */ /* 0x000ee20008000800 */
[----:B------:R-:W-:Y:S02]  /*0370*/  SHF.R.U32.HI R12, RZ, 0x5, R20 ;  /* 0x00000005ff0c7819 */ /* 0x000fe40000011614 */
[----:B------:R-:W-:Y:S01]  /*0380*/  LOP3.LUT P6, RZ, R20, 0xff, RZ, 0xc0, !PT ;  /* 0x000000ff14ff7812 */ /* 0x000fe200078cc0ff */
[----:B------:R-:W4:Y:S01]  /*0390*/  LDCU.64 UR14, c[0x0][0x3a8] ;  /* 0x00007500ff0e77ac */ /* 0x000f220008000a00 */
[----:B------:R-:W5:Y:S01]  /*03a0*/  S2UR UR6, SR_CgaCtaId ;  /* 0x00000000000679c3 */ /* 0x000f620000008800 */
[----:B------:R-:W-:Y:S01]  /*03b0*/  R2UR UR9, R12 ;  /* 0x000000000c0972ca */ /* 0x000fe200000e0000 */
[----:B------:R-:W0:Y:S01]  /*03c0*/  LDCU UR5, c[0x0][0x3a4] ;  /* 0x00007480ff0577ac */ /* 0x000e220008000800 */
[----:B------:R-:W-:Y:S01]  /*03d0*/  PRMT R67, RZ, 0x7610, R67 ;  /* 0x00007610ff437816 */ /* 0x000fe20000000043 */
[----:B------:R-:W0:Y:S01]  /*03e0*/  LDCU.128 UR24, c[0x0][0x380] ;  /* 0x00007000ff1877ac */ /* 0x000e220008000c00 */
[----:B------:R-:W-:Y:S01]  /*03f0*/  UMOV UR8, 0x1 ;  /* 0x0000000100087882 */ /* 0x000fe20000000000 */
[----:B---3--:R-:W-:Y:S01]  /*0400*/  UIADD3 UR28, UPT, UPT, UR18, 0x1f, URZ ;  /* 0x0000001f121c7890 */ /* 0x008fe2000fffe0ff */
[----:B01----:R-:W-:Y:S01]  /*0410*/  VIADD R0, R39, 0x1f ;  /* 0x0000001f27007836 */ /* 0x003fe20000000000 */
[----:B------:R-:W-:-:S02]  /*0420*/  IABS R11, R38 ;  /* 0x00000026000b7213 */ /* 0x000fc40000000000 */
[----:B------:R-:W-:Y:S01]  /*0430*/  UISETP.GT.AND UP1, UPT, UR28, 0x1f, UPT ;  /* 0x0000001f1c00788c */ /* 0x000fe2000bf24270 */
[----:B------:R-:W-:Y:S01]  /*0440*/  IABS R21, R39 ;  /* 0x0000002700157213 */ /* 0x000fe20000000000 */
[----:B----4-:R-:W-:Y:S01]  /*0450*/  IMAD.U32 R12, RZ, RZ, UR14 ;  /* 0x0000000eff0c7e24 */ /* 0x010fe2000f8e00ff */
[----:B------:R-:W-:Y:S01]  /*0460*/  SHF.R.S32.HI R3, RZ, 0x1f, R0 ;  /* 0x0000001fff037819 */ /* 0x000fe20000011400 */
[----:B------:R-:W-:Y:S01]  /*0470*/  IMAD.U32 R30, RZ, RZ, UR14 ;  /* 0x0000000eff1e7e24 */ /* 0x000fe2000f8e00ff */
[----:B-----5:R-:W-:Y:S02]  /*0480*/  ULEA UR22, UR6, UR4, 0x18 ;  /* 0x0000000406167291 */ /* 0x020fe4000f8ec0ff */
[----:B------:R-:W-:Y:S01]  /*0490*/  LEA.HI R3, R3, R0, RZ, 0x5 ;  /* 0x0000000003037211 */ /* 0x000fe200078f28ff */
[----:B------:R-:W-:Y:S01]  /*04a0*/  IMAD.U32 R33, RZ, RZ, UR14 ;  /* 0x0000000eff217e24 */ /* 0x000fe2000f8e00ff */
[----:B--2---:R-:W-:Y:S01]  /*04b0*/  IABS R8, R5 ;  /* 0x0000000500087213 */ /* 0x004fe20000000000 */
[----:B------:R-:W-:Y:S01]  /*04c0*/  USHF.L.U32 UR4, UR9, 0x15, URZ ;  /* 0x0000001509047899 */ /* 0x000fe200080006ff */
[----:B------:R-:W-:-:S03]  /*04d0*/  SHF.R.S32.HI R3, RZ, 0x5, R3 ;  /* 0x00000005ff037819 */ /* 0x000fc60000011403 */
[----:B------:R-:W-:Y:S02]  /*04e0*/  ULOP3.LUT UR4, UR4, 0x600000, URZ, 0xc0, !UPT ;  /* 0x0060000004047892 */ /* 0x000fe4000f8ec0ff */
[----:B------:R-:W-:-:S05]  /*04f0*/  IMAD.SHL.U32 R4, R3, 0x8, RZ ;  /* 0x0000000803047824 */ /* 0x000fca00078e00ff */
[-C--:B------:R-:W-:Y:S02]  /*0500*/  IABS R7, R4.reuse ;  /* 0x0000000400077213 */ /* 0x080fe40000000000 */
[----:B------:R-:W-:Y:S02]  /*0510*/  IABS R10, R4 ;  /* 0x00000004000a7213 */ /* 0x000fe40000000000 */
[----:B------:R-:W0:Y:S08]  /*0520*/  I2F.RP R0, R7 ;  /* 0x0000000700007306 */ /* 0x000e300000209400 */
[----:B0-----:R-:W0:Y:S02]  /*0530*/  MUFU.RCP R0, R0 ;  /* 0x0000000000007308 */ /* 0x001e240000001000 */
[----:B0-----:R-:W-:-:S02]  /*0540*/  VIADD R2, R0, 0xffffffe ;  /* 0x0ffffffe00027836 */ /* 0x001fc40000000000 */
[----:B------:R-:W-:-:S04]  /*0550*/  IMAD.MOV R0, RZ, RZ, -R10 ;  /* 0x000000ffff007224 */ /* 0x000fc800078e0a0a */
[----:B------:R0:W1:Y:S02]  /*0560*/  F2I.FTZ.U32.TRUNC.NTZ R3, R2 ;  /* 0x0000000200037305 */ /* 0x000064000021f000 */
[----:B0-----:R-:W-:Y:S02]  /*0570*/  IMAD.MOV.U32 R2, RZ, RZ, RZ ;  /* 0x000000ffff027224 */ /* 0x001fe400078e00ff */
[----:B-1----:R-:W-:-:S04]  /*0580*/  IMAD.MOV R6, RZ, RZ, -R3 ;  /* 0x000000ffff067224 */ /* 0x002fc800078e0a03 */
[----:B------:R-:W-:Y:S02]  /*0590*/  IMAD R9, R6, R7, RZ ;  /* 0x0000000706097224 */ /* 0x000fe400078e02ff */
[----:B------:R-:W-:Y:S02]  /*05a0*/  IMAD.MOV.U32 R6, RZ, RZ, R8 ;  /* 0x000000ffff067224 */ /* 0x000fe400078e0008 */
[----:B------:R-:W-:-:S06]  /*05b0*/  IMAD.HI.U32 R3, R3, R9, R2 ;  /* 0x0000000903037227 */ /* 0x000fcc00078e0002 */
[----:B------:R-:W-:-:S04]  /*05c0*/  IMAD.HI.U32 R3, R3, R6, RZ ;  /* 0x0000000603037227 */ /* 0x000fc800078e00ff */
[----:B------:R-:W-:Y:S01]  /*05d0*/  IMAD R0, R3, R0, R6 ;  /* 0x0000000003007224 */ /* 0x000fe200078e0206 */
[----:B------:R-:W-:Y:S04]  /*05e0*/  BAR.SYNC.DEFER_BLOCKING 0x0 ;  /* 0x0000000000007b1d */ /* 0x000fe80000010000 */
[----:B------:R-:W-:-:S13]  /*05f0*/  ISETP.GT.U32.AND P1, PT, R7, R0, PT ;  /* 0x000000000700720c */ /* 0x000fda0003f24070 */
[----:B------:R-:W-:Y:S02]  /*0600*/  @!P1 IMAD.IADD R0, R0, 0x1, -R7 ;  /* 0x0000000100009824 */ /* 0x000fe400078e0a07 */
[----:B------:R-:W-:Y:S01]  /*0610*/  @!P1 VIADD R3, R3, 0x1 ;  /* 0x0000000103039836 */ /* 0x000fe20000000000 */
[----:B------:R-:W-:Y:S02]  /*0620*/  ISETP.NE.AND P1, PT, R4, RZ, PT ;  /* 0x000000ff0400720c */ /* 0x000fe40003f25270 */
[----:B------:R-:W-:Y:S02]  /*0630*/  ISETP.GE.U32.AND P0, PT, R0, R7, PT ;  /* 0x000000070000720c */ /* 0x000fe40003f06070 */
[----:B------:R-:W-:-:S04]  /*0640*/  LOP3.LUT R0, R5, R4, RZ, 0x3c, !PT ;  /* 0x0000000405007212 */ /* 0x000fc800078e3cff */
[----:B------:R-:W-:Y:S01]  /*0650*/  ISETP.GE.AND P2, PT, R0, RZ, PT ;  /* 0x000000ff0000720c */ /* 0x000fe20003f46270 */
[----:B------:R-:W-:-:S06]  /*0660*/  VIADD R0, R38, 0x7f ;  /* 0x0000007f26007836 */ /* 0x000fcc0000000000 */
[----:B------:R-:W-:-:S04]  /*0670*/  @P0 VIADD R3, R3, 0x1 ;  /* 0x0000000103030836 */ /* 0x000fc80000000000 */
[----:B------:R-:W-:Y:S01]  /*0680*/  IMAD.MOV.U32 R2, RZ, RZ, R3 ;  /* 0x000000ffff027224 */ /* 0x000fe200078e0003 */
[----:B------:R-:W-:-:S03]  /*0690*/  SHF.R.S32.HI R3, RZ, 0x1f, R0 ;  /* 0x0000001fff037819 */ /* 0x000fc60000011400 */
[----:B------:R-:W-:Y:S01]  /*06a0*/  @!P2 IMAD.MOV R2, RZ, RZ, -R2 ;  /* 0x000000ffff02a224 */ /* 0x000fe200078e0a02 */
[----:B------:R-:W-:Y:S02]  /*06b0*/  @!P1 LOP3.LUT R2, RZ, R4, RZ, 0x33, !PT ;  /* 0x00000004ff029212 */ /* 0x000fe400078e33ff */
[----:B------:R-:W-:-:S03]  /*06c0*/  LEA.HI R3, R3, R0, RZ, 0x7 ;  /* 0x0000000003037211 */ /* 0x000fc600078f38ff */
[----:B------:R-:W-:Y:S02]  /*06d0*/  IMAD.SHL.U32 R8, R2, 0x8, RZ ;  /* 0x0000000802087824 */ /* 0x000fe400078e00ff */
[----:B------:R-:W-:-:S03]  /*06e0*/  IMAD.MOV R2, RZ, RZ, -R2 ;  /* 0x000000ffff027224 */ /* 0x000fc600078e0a02 */
[----:B------:R-:W-:Y:S01]  /*06f0*/  LEA.HI.SX32 R3, R3, -R8, 0x19 ;  /* 0x8000000803037211 */ /* 0x000fe200078fcaff */
[----:B------:R-:W-:-:S03]  /*0700*/  IMAD R10, R4, R2, R5 ;  /* 0x00000002040a7224 */ /* 0x000fc600078e0205 */
[----:B------:R-:W-:Y:S02]  /*0710*/  VIMNMX R13, PT, PT, R3, 0x8, PT ;  /* 0x00000008030d7848 */ /* 0x000fe40003fe0100 */
[----:B------:R-:W-:Y:S02]  /*0720*/  IABS R9, R10 ;  /* 0x0000000a00097213 */ /* 0x000fe40000000000 */
[-C--:B------:R-:W-:Y:S02]  /*0730*/  IABS R7, R13.reuse ;  /* 0x0000000d00077213 */ /* 0x080fe40000000000 */
[----:B------:R-:W-:Y:S02]  /*0740*/  IABS R4, R13 ;  /* 0x0000000d00047213 */ /* 0x000fe40000000000 */
[----:B------:R-:W0:Y:S08]  /*0750*/  I2F.RP R0, R7 ;  /* 0x0000000700007306 */ /* 0x000e300000209400 */
[----:B0-----:R-:W0:Y:S02]  /*0760*/  MUFU.RCP R0, R0 ;  /* 0x0000000000007308 */ /* 0x001e240000001000 */
[----:B0-----:R-:W-:-:S02]  /*0770*/  VIADD R3, R0, 0xffffffe ;  /* 0x0ffffffe00037836 */ /* 0x001fc40000000000 */
[----:B------:R-:W-:-:S04]  /*0780*/  IMAD.MOV R0, RZ, RZ, -R4 ;  /* 0x000000ffff007224 */ /* 0x000fc800078e0a04 */
[----:B------:R-:W0:Y:S02]  /*0790*/  F2I.FTZ.U32.TRUNC.NTZ R3, R3 ;  /* 0x0000000300037305 */ /* 0x000e24000021f000 */
[----:B0-----:R-:W-:-:S04]  /*07a0*/  IMAD.MOV R6, RZ, RZ, -R3 ;  /* 0x000000ffff067224 */ /* 0x001fc800078e0a03 */
[----:B------:R-:W-:Y:S02]  /*07b0*/  IMAD.MOV.U32 R2, RZ, RZ, R6 ;  /* 0x000000ffff027224 */ /* 0x000fe400078e0006 */
[----:B------:R-:W0:Y:S02]  /*07c0*/  I2F.RP R6, R21 ;  /* 0x0000001500067306 */ /* 0x000e240000209400 */
[----:B------:R-:W-:Y:S02]  /*07d0*/  IMAD R5, R2, R7, RZ ;  /* 0x0000000702057224 */ /* 0x000fe400078e02ff */
[----:B------:R-:W-:-:S04]  /*07e0*/  IMAD.MOV.U32 R2, RZ, RZ, RZ ;  /* 0x000000ffff027224 */ /* 0x000fc800078e00ff */
[----:B------:R-:W-:Y:S02]  /*07f0*/  IMAD.HI.U32 R2, R3, R5, R2 ;  /* 0x0000000503027227 */ /* 0x000fe400078e0002 */
[----:B------:R-:W1:Y:S04]  /*0800*/  I2F.RP R3, R11 ;  /* 0x0000000b00037306 */ /* 0x000e680000209400 */
[----:B------:R-:W-:-:S04]  /*0810*/  IMAD.HI.U32 R2, R2, R9, RZ ;  /* 0x0000000902027227 */ /* 0x000fc800078e00ff */
[----:B------:R-:W-:Y:S01]  /*0820*/  IMAD R0, R2, R0, R9 ;  /* 0x0000000002007224 */ /* 0x000fe200078e0209 */
[----:B0-----:R-:W-:Y:S04]  /*0830*/  MUFU.RCP R6, R6 ;  /* 0x0000000600067308 */ /* 0x001fe80000001000 */
[----:B------:R-:W-:-:S04]  /*0840*/  ISETP.GT.U32.AND P1, PT, R7, R0, PT ;  /* 0x000000000700720c */ /* 0x000fc80003f24070 */
[----:B-1----:R-:W0:Y:S09]  /*0850*/  MUFU.RCP R3, R3 ;  /* 0x0000000300037308 */ /* 0x002e320000001000 */
[----:B------:R-:W-:Y:S02]  /*0860*/  @!P1 IMAD.IADD R0, R0, 0x1, -R7 ;  /* 0x0000000100009824 */ /* 0x000fe400078e0a07 */
[----:B------:R-:W-:Y:S01]  /*0870*/  @!P1 VIADD R2, R2, 0x1 ;  /* 0x0000000102029836 */ /* 0x000fe20000000000 */
[----:B------:R-:W-:-:S02]  /*0880*/  ISETP.NE.AND P1, PT, R13, RZ, PT ;  /* 0x000000ff0d00720c */ /* 0x000fc40003f25270 */
[----:B------:R-:W-:Y:S02]  /*0890*/  ISETP.GE.U32.AND P0, PT, R0, R7, PT ;  /* 0x000000070000720c */ /* 0x000fe40003f06070 */
[----:B------:R-:W-:Y:S01]  /*08a0*/  LOP3.LUT R0, R10, R13, RZ, 0x3c, !PT ;  /* 0x0000000d0a007212 */ /* 0x000fe200078e3cff */
[----:B0-----:R-:W-:Y:S01]  /*08b0*/  VIADD R4, R3, 0xffffffe ;  /* 0x0ffffffe03047836 */ /* 0x001fe20000000000 */
[----:B------:R-:W-:Y:S02]  /*08c0*/  LOP3.LUT R3, R20, 0x7f, RZ, 0xc0, !PT ;  /* 0x0000007f14037812 */ /* 0x000fe400078ec0ff */
[----:B------:R-:W-:Y:S01]  /*08d0*/  ISETP.GE.AND P2, PT, R0, RZ, PT ;  /* 0x000000ff0000720c */ /* 0x000fe20003f46270 */
[----:B------:R0:W1:Y:S01]  /*08e0*/  F2I.FTZ.U32.TRUNC.NTZ R5, R4 ;  /* 0x0000000400057305 */ /* 0x000062000021f000 */
[----:B------:R-:W-:-:S04]  /*08f0*/  SHF.R.U32.HI R7, RZ, 0x5, R20 ;  /* 0x00000005ff077819 */ /* 0x000fc80000011614 */
[----:B------:R-:W-:Y:S01]  /*0900*/  SGXT.U32 R7, R7, 0x3 ;  /* 0x000000030707781a */ /* 0x000fe20000000000 */
[----:B------:R-:W-:Y:S01]  /*0910*/  @P0 VIADD R2, R2, 0x1 ;  /* 0x0000000102020836 */ /* 0x000fe20000000000 */
[----:B------:R-:W-:Y:S01]  /*0920*/  PLOP3.LUT P0, PT, PT, PT, UP1, 0x80, 0x8 ;  /* 0x000000000008781c */ /* 0x000fe20003f0f018 */
[----:B0-----:R-:W-:Y:S02]  /*0930*/  IMAD.MOV.U32 R4, RZ, RZ, RZ ;  /* 0x000000ffff047224 */ /* 0x001fe400078e00ff */
[----:B------:R-:W-:-:S04]  /*0940*/  IMAD.MOV.U32 R9, RZ, RZ, R2 ;  /* 0x000000ffff097224 */ /* 0x000fc800078e0002 */
[----:B------:R-:W-:Y:S01]  /*0950*/  @!P2 IMAD.MOV R9, RZ, RZ, -R9 ;  /* 0x000000ffff09a224 */ /* 0x000fe200078e0a09 */
[----:B------:R-:W-:Y:S01]  /*0960*/  @!P1 LOP3.LUT R9, RZ, R13, RZ, 0x33, !PT ;  /* 0x0000000dff099212 */ /* 0x000fe200078e33ff */
[----:B-1----:R-:W-:-:S04]  /*0970*/  IMAD.MOV R2, RZ, RZ, -R5 ;  /* 0x000000ffff027224 */ /* 0x002fc800078e0a05 */
[----:B------:R-:W-:-:S04]  /*0980*/  IMAD.MOV R0, RZ, RZ, -R9 ;  /* 0x000000ffff007224 */ /* 0x000fc800078e0a09 */
[----:B------:R-:W-:Y:S02]  /*0990*/  IMAD R0, R13, R0, R10 ;  /* 0x000000000d007224 */ /* 0x000fe400078e020a */
[----:B------:R-:W0:Y:S02]  /*09a0*/  LDS R10, [UR22] ;  /* 0x00000016ff0a7984 */ /* 0x000e240008000800 */
[----:B------:R-:W-:Y:S02]  /*09b0*/  IMAD.IADD R0, R8, 0x1, R0 ;  /* 0x0000000108007824 */ /* 0x000fe400078e0200 */
[----:B------:R-:W-:Y:S02]  /*09c0*/  IMAD.MOV.U32 R8, RZ, RZ, R2 ;  /* 0x000000ffff087224 */ /* 0x000fe400078e0002 */
[----:B------:R-:W-:Y:S02]  /*09d0*/  IMAD R2, R0, 0x80, R3 ;  /* 0x0000008000027824 */ /* 0x000fe400078e0203 */
[----:B------:R-:W-:-:S03]  /*09e0*/  IMAD R3, R8, R11, RZ ;  /* 0x0000000b08037224 */ /* 0x000fc600078e02ff */
[----:B------:R-:W-:Y:S01]  /*09f0*/  IABS R0, R2 ;  /* 0x0000000200007213 */ /* 0x000fe20000000000 */
[----:B------:R-:W-:Y:S01]  /*0a00*/  IMAD.HI.U32 R4, R5, R3, R4 ;  /* 0x0000000305047227 */ /* 0x000fe200078e0004 */
[----:B------:R-:W-:Y:S01]  /*0a10*/  SHF.R.U32.HI R3, RZ, 0x7, R20 ;  /* 0x00000007ff037819 */ /* 0x000fe20000011614 */
[----:B------:R-:W-:Y:S01]  /*0a20*/  BAR.SYNC.DEFER_BLOCKING 0x0 ;  /* 0x0000000000007b1d */ /* 0x000fe20000010000 */
[----:B------:R-:W-:Y:S01]  /*0a30*/  ISETP.GE.AND P2, PT, R2, RZ, PT ;  /* 0x000000ff0200720c */ /* 0x000fe20003f46270 */
[----:B------:R-:W-:Y:S01]  /*0a40*/  VIADD R5, R6, 0xffffffe ;  /* 0x0ffffffe06057836 */ /* 0x000fe20000000000 */
[----:B------:R-:W-:Y:S01]  /*0a50*/  SGXT.U32 R3, R3, 0x1 ;  /* 0x000000010303781a */ /* 0x000fe20000000000 */
[----:B------:R-:W-:Y:S02]  /*0a60*/  IMAD.MOV.U32 R6, RZ, RZ, R0 ;  /* 0x000000ffff067224 */ /* 0x000fe400078e0000 */
[----:B------:R-:W-:Y:S01]  /*0a70*/  IMAD.SHL.U32 R0, R9, 0x20, RZ ;  /* 0x0000002009007824 */ /* 0x000fe200078e00ff */
[----:B------:R-:W-:Y:S01]  /*0a80*/  LOP3.LUT R8, R3, 0x8, RZ, 0xfc, !PT ;  /* 0x0000000803087812 */ /* 0x000fe200078efcff */
[----:B------:R-:W1:Y:S01]  /*0a90*/  F2I.FTZ.U32.TRUNC.NTZ R5, R5 ;  /* 0x0000000500057305 */ /* 0x000e62000021f000 */
[----:B------:R-:W-:-:S02]  /*0aa0*/  IMAD.HI.U32 R4, R4, R6, RZ ;  /* 0x0000000604047227 */ /* 0x000fc400078e00ff */
[----:B------:R-:W-:Y:S02]  /*0ab0*/  LOP3.LUT R40, R0, R7, RZ, 0xfc, !PT ;  /* 0x0000000700287212 */ /* 0x000fe400078efcff */
[----:B------:R-:W-:Y:S01]  /*0ac0*/  IMAD.MOV R4, RZ, RZ, -R4 ;  /* 0x000000ffff047224 */ /* 0x000fe200078e0a04 */
[----:B------:R-:W-:Y:S01]  /*0ad0*/  ISETP.LT.AND P0, PT, R8, UR18, P0 ;  /* 0x0000001208007c0c */ /* 0x000fe20008701270 */
[----:B------:R-:W-:Y:S01]  /*0ae0*/  IMAD.U32 R8, RZ, RZ, UR14 ;  /* 0x0000000eff087e24 */ /* 0x000fe2000f8e00ff */
[C---:B------:R-:W-:Y:S01]  /*0af0*/  LOP3.LUT R43, R40.reuse, 0x8, RZ, 0xfc, !PT ;  /* 0x00000008282b7812 */ /* 0x040fe200078efcff */
[C---:B------:R-:W-:Y:S01]  /*0b00*/  IMAD R6, R11.reuse, R4, R6 ;  /* 0x000000040b067224 */ /* 0x040fe200078e0206 */
[----:B------:R-:W-:Y:S02]  /*0b10*/  IABS R44, R40 ;  /* 0x00000028002c7213 */ /* 0x000fe40000000000 */
[----:B------:R-:W-:Y:S02]  /*0b20*/  IABS R42, R43 ;  /* 0x0000002b002a7213 */ /* 0x000fe40000000000 */
[----:B------:R-:W-:Y:S01]  /*0b30*/  ISETP.GT.U32.AND P1, PT, R11, R6, PT ;  /* 0x000000060b00720c */ /* 0x000fe20003f24070 */
[----:B-1----:R-:W-:Y:S01]  /*0b40*/  IMAD.MOV R4, RZ, RZ, -R5 ;  /* 0x000000ffff047224 */ /* 0x002fe200078e0a05 */
[----:B------:R-:W-:-:S02]  /*0b50*/  LOP3.LUT R45, R40, 0x10, RZ, 0xfc, !PT ;  /* 0x00000010282d7812 */ /* 0x000fc400078efcff */
[----:B0-----:R-:W-:Y:S01]  /*0b60*/  R2UR UR23, R10 ;  /* 0x000000000a1772ca */ /* 0x001fe200000e0000 */
[----:B------:R-:W-:Y:S01]  /*0b70*/  IMAD R9, R4, R21, RZ ;  /* 0x0000001504097224 */ /* 0x000fe200078e02ff */
[----:B------:R-:W-:Y:S01]  /*0b80*/  LOP3.LUT R47, R40, 0x18, RZ, 0xfc, !PT ;  /* 0x00000018282f7812 */ /* 0x000fe200078efcff */
[----:B------:R-:W-:Y:S01]  /*0b90*/  IMAD.MOV.U32 R4, RZ, RZ, RZ ;  /* 0x000000ffff047224 */ /* 0x000fe200078e00ff */
[----:B------:R-:W-:Y:S01]  /*0ba0*/  IABS R46, R45 ;  /* 0x0000002d002e7213 */ /* 0x000fe20000000000 */
[----:B------:R-:W-:Y:S02]  /*0bb0*/  IMAD.U32 R10, RZ, RZ, UR14 ;  /* 0x0000000eff0a7e24 */ /* 0x000fe4000f8e00ff */
[----:B------:R-:W-:-:S04]  /*0bc0*/  IMAD.HI.U32 R4, R5, R9, R4 ;  /* 0x0000000905047227 */ /* 0x000fc800078e0004 */
[----:B------:R-:W-:Y:S02]  /*0bd0*/  IMAD R9, R3, UR14, RZ ;  /* 0x0000000e03097c24 */ /* 0x000fe4000f8e02ff */
[----:B------:R-:W-:Y:S02]  /*0be0*/  @!P1 IMAD.IADD R6, R6, 0x1, -R11 ;  /* 0x0000000106069824 */ /* 0x000fe400078e0a0b */
[----:B------:R-:W-:Y:S02]  /*0bf0*/  IMAD R13, R8, 0x2, R9 ;  /* 0x00000002080d7824 */ /* 0x000fe400078e0209 */
[----:B------:R-:W-:Y:S01]  /*0c00*/  IMAD.HI.U32 R7, R4, R42, RZ ;  /* 0x0000002a04077227 */ /* 0x000fe200078e00ff */
[----:B------:R-:W-:-:S03]  /*0c10*/  ISETP.GT.U32.AND P1, PT, R11, R6, PT ;  /* 0x000000060b00720c */ /* 0x000fc60003f24070 */
[----:B------:R-:W-:Y:S02]  /*0c20*/  IMAD R23, R12, 0x2, R13 ;  /* 0x000000020c177824 */ /* 0x000fe400078e020d */
[----:B------:R-:W-:-:S04]  /*0c30*/  IMAD.HI.U32 R5, R4, R44, RZ ;  /* 0x0000002c04057227 */ /* 0x000fc800078e00ff */
[----:B------:R-:W-:Y:S02]  /*0c40*/  IMAD R27, R8, 0x2, R23 ;  /* 0x00000002081b7824 */ /* 0x000fe400078e0217 */
[----:B------:R-:W-:Y:S02]  /*0c50*/  IMAD.MOV R8, RZ, RZ, -R7 ;  /* 0x000000ffff087224 */ /* 0x000fe400078e0a07 */
[----:B------:R-:W-:Y:S02]  /*0c60*/  IMAD R7, R12, 0x2, R27 ;  /* 0x000000020c077824 */ /* 0x000fe400078e021b */
[----:B------:R-:W-:Y:S02]  /*0c70*/  IMAD R42, R21, R8, R42 ;  /* 0x00000008152a7224 */ /* 0x000fe400078e022a */
[----:B------:R-:W-:Y:S02]  /*0c80*/  IMAD.U32 R8, RZ, RZ, UR14 ;  /* 0x0000000eff087e24 */ /* 0x000fe4000f8e00ff */
[----:B------:R-:W-:-:S02]  /*0c90*/  IMAD R15, R10, 0x2, R7 ;  /* 0x000000020a0f7824 */ /* 0x000fc400078e0207 */
[----:B------:R-:W-:Y:S01]  /*0ca0*/  @!P1 IMAD.IADD R6, R6, 0x1, -R11 ;  /* 0x0000000106069824 */ /* 0x000fe200078e0a0b */
[----:B------:R-:W-:Y:S01]  /*0cb0*/  ISETP.NE.AND P1, PT, R38, RZ, PT ;  /* 0x000000ff2600720c */ /* 0x000fe20003f25270 */
[----:B------:R-:W-:Y:S02]  /*0cc0*/  IMAD R25, R8, 0x2, R15 ;  /* 0x0000000208197824 */ /* 0x000fe400078e020f */
[----:B------:R-:W-:Y:S02]  /*0cd0*/  IMAD.MOV R5, RZ, RZ, -R5 ;  /* 0x000000ffff057224 */ /* 0x000fe400078e0a05 */
[----:B------:R-:W-:Y:S02]  /*0ce0*/  IMAD R29, R10, 0x2, R25 ;  /* 0x000000020a1d7824 */ /* 0x000fe400078e0219 */
[----:B------:R-:W-:Y:S02]  /*0cf0*/  IMAD R44, R21, R5, R44 ;  /* 0x00000005152c7224 */ /* 0x000fe400078e022c */
[----:B------:R-:W-:Y:S01]  /*0d00*/  IMAD R11, R8, 0x2, R29 ;  /* 0x00000002080b7824 */ /* 0x000fe200078e021d */
[----:B------:R-:W-:Y:S01]  /*0d10*/  IABS R8, R47 ;  /* 0x0000002f00087213 */ /* 0x000fe20000000000 */
[----:B------:R-:W-:-:S04]  /*0d20*/  IMAD.HI.U32 R5, R4, R46, RZ ;  /* 0x0000002e04057227 */ /* 0x000fc800078e00ff */
[----:B------:R-:W-:Y:S02]  /*0d30*/  IMAD R17, R10, 0x2, R11 ;  /* 0x000000020a117824 */ /* 0x000fe400078e020b */
[----:B------:R-:W-:-:S04]  /*0d40*/  IMAD.HI.U32 R4, R4, R8, RZ ;  /* 0x0000000804047227 */ /* 0x000fc800078e00ff */
[----:B------:R-:W-:Y:S02]  /*0d50*/  IMAD R31, R12, 0x2, R17 ;  /* 0x000000020c1f7824 */ /* 0x000fe400078e0211 */
[----:B------:R-:W-:Y:S01]  /*0d60*/  @!P2 IMAD.MOV R6, RZ, RZ, -R6 ;  /* 0x000000ffff06a224 */ /* 0x000fe200078e0a06 */
[----:B------:R-:W-:Y:S01]  /*0d70*/  @!P1 LOP3.LUT R6, RZ, R38, RZ, 0x33, !PT ;  /* 0x00000026ff069212 */ /* 0x000fe200078e33ff */
[----:B------:R-:W-:Y:S02]  /*0d80*/  IMAD.MOV R4, RZ, RZ, -R4 ;  /* 0x000000ffff047224 */ /* 0x000fe400078e0a04 */
[----:B------:R-:W-:Y:S02]  /*0d90*/  IMAD R35, R10, 0x2, R31 ;  /* 0x000000020a237824 */ /* 0x000fe400078e021f */
[----:B------:R-:W-:Y:S02]  /*0da0*/  IMAD R38, R21, R4, R8 ;  /* 0x0000000415267224 */ /* 0x000fe400078e0208 */
[----:B------:R-:W-:Y:S01]  /*0db0*/  IMAD R4, R6, UR5, RZ ;  /* 0x0000000506047c24 */ /* 0x000fe2000f8e02ff */
[----:B------:R-:W-:Y:S01]  /*0dc0*/  USHF.L.U32 UR5, UR9, 0x2, URZ ;  /* 0x0000000209057899 */ /* 0x000fe200080006ff */
[----:B------:R-:W-:-:S02]  /*0dd0*/  IMAD R19, R12, 0x2, R35 ;  /* 0x000000020c137824 */ /* 0x000fc400078e0223 */
[----:B------:R-:W-:Y:S01]  /*0de0*/  IMAD.MOV R5, RZ, RZ, -R5 ;  /* 0x000000ffff057224 */ /* 0x000fe200078e0a05 */
[----:B------:R-:W-:Y:S01]  /*0df0*/  IADD3 R36, P1, PT, R4, UR24, RZ ;  /* 0x0000001804247c10 */ /* 0x000fe2000ff3e0ff */
[----:B------:R-:W-:Y:S01]  /*0e00*/  IMAD R30, R30, 0x2, R19 ;  /* 0x000000021e1e7824 */ /* 0x000fe200078e0213 */
[----:B------:R-:W-:Y:S01]  /*0e10*/  ULOP3.LUT UR5, UR5, 0x10, URZ, 0xc0, !UPT ;  /* 0x0000001005057892 */ /* 0x000fe2000f8ec0ff */
[----:B------:R-:W-:Y:S01]  /*0e20*/  IMAD.U32 R6, RZ, RZ, UR14 ;  /* 0x0000000eff067e24 */ /* 0x000fe2000f8e00ff */
[----:B------:R-:W-:Y:S01]  /*0e30*/  LEA.HI.X.SX32 R48, R4, UR25, 0x1, P1 ;  /* 0x0000001904307c11 */ /* 0x000fe200088f0eff */
[----:B------:R-:W-:Y:S01]  /*0e40*/  IMAD R33, R33, 0x2, R30 ;  /* 0x0000000221217824 */ /* 0x000fe200078e021e */
[----:B------:R-:W-:Y:S01]  /*0e50*/  P2R R4, PR, RZ, 0x40 ;  /* 0x00000040ff047803 */ /* 0x000fe20000000000 */
[----:B------:R-:W-:Y:S01]  /*0e60*/  IMAD R46, R21, R5, R46 ;  /* 0x00000005152e7224 */ /* 0x000fe200078e022e */
[-C--:B------:R-:W-:Y:S01]  /*0e70*/  IADD3 R4, P5, PT, R9, R36.reuse, RZ ;  /* 0x0000002409047210 */ /* 0x080fe20007fbe0ff */
[----:B------:R-:W-:Y:S01]  /*0e80*/  IMAD R37, R6, 0x2, R33 ;  /* 0x0000000206257824 */ /* 0x000fe200078e0221 */
[----:B------:R-:W-:-:S02]  /*0e90*/  IADD3 R8, P1, PT, R11, R36, RZ ;  /* 0x000000240b087210 */ /* 0x000fc40007f3e0ff */
[-C--:B------:R-:W-:Y:S02]  /*0ea0*/  IADD3 R6, P4, PT, R7, R36.reuse, RZ ;  /* 0x0000002407067210 */ /* 0x080fe40007f9e0ff */
[-C--:B------:R-:W-:Y:S02]  /*0eb0*/  IADD3 R10, P3, PT, R19, R36.reuse, RZ ;  /* 0x00000024130a7210 */ /* 0x080fe40007f7e0ff */
[----:B------:R-:W-:Y:S02]  /*0ec0*/  IADD3 R12, P2, PT, R13, R36, RZ ;  /* 0x000000240d0c7210 */ /* 0x000fe40007f5e0ff */
[----:B------:R-:W-:Y:S02]  /*0ed0*/  LEA.HI.X.SX32 R5, R9, R48, 0x1, P5 ;  /* 0x0000003009057211 */ /* 0x000fe400028f0eff */
[----:B------:R-:W-:Y:S02]  /*0ee0*/  IADD3 R14, P5, PT, R15, R36, RZ ;  /* 0x000000240f0e7210 */ /* 0x000fe40007fbe0ff */
[----:B------:R-:W-:-:S02]  /*0ef0*/  LEA.HI.X.SX32 R9, R11, R48, 0x1, P1 ;  /* 0x000000300b097211 */ /* 0x000fc400008f0eff */
[-C--:B------:R-:W-:Y:S02]  /*0f00*/  LEA.HI.X.SX32 R7, R7, R48.reuse, 0x1, P4 ;  /* 0x0000003007077211 */ /* 0x080fe400020f0eff */
[-C--:B------:R-:W-:Y:S02]  /*0f10*/  LEA.HI.X.SX32 R11, R19, R48.reuse, 0x1, P3 ;  /* 0x00000030130b7211 */ /* 0x080fe400018f0eff */
[----:B------:R-:W-:Y:S02]  /*0f20*/  LEA.HI.X.SX32 R13, R13, R48, 0x1, P2 ;  /* 0x000000300d0d7211 */ /* 0x000fe400010f0eff */
[-C--:B------:R-:W-:Y:S02]  /*0f30*/  IADD3 R16, P4, PT, R17, R36.reuse, RZ ;  /* 0x0000002411107210 */ /* 0x080fe40007f9e0ff */
[-C--:B------:R-:W-:Y:S02]  /*0f40*/  IADD3 R18, P1, PT, R30, R36.reuse, RZ ;  /* 0x000000241e127210 */ /* 0x080fe40007f3e0ff */
[----:B------:R-:W-:-:S02]  /*0f50*/  IADD3 R22, P3, PT, R23, R36, RZ ;  /* 0x0000002417167210 */ /* 0x000fc40007f7e0ff */
[----:B------:R-:W-:Y:S02]  /*0f60*/  IADD3 R24, P2, PT, R25, R36, RZ ;  /* 0x0000002419187210 */ /* 0x000fe40007f5e0ff */
[----:B------:R-:W-:Y:S02]  /*0f70*/  LEA.HI.X.SX32 R15, R15, R48, 0x1, P5 ;  /* 0x000000300f0f7211 */ /* 0x000fe400028f0eff */
[----:B------:R-:W-:Y:S02]  /*0f80*/  IADD3 R26, P5, PT, R27, R36, RZ ;  /* 0x000000241b1a7210 */ /* 0x000fe40007fbe0ff */
[-C--:B------:R-:W-:Y:S02]  /*0f90*/  LEA.HI.X.SX32 R17, R17, R48.reuse, 0x1, P4 ;  /* 0x0000003011117211 */ /* 0x080fe400020f0eff */
[-C--:B------:R-:W-:Y:S02]  /*0fa0*/  LEA.HI.X.SX32 R19, R30, R48.reuse, 0x1, P1 ;  /* 0x000000301e137211 */ /* 0x080fe400008f0eff */
[----:B------:R-:W-:-:S02]  /*0fb0*/  LEA.HI.X.SX32 R23, R23, R48, 0x1, P3 ;  /* 0x0000003017177211 */ /* 0x000fc400018f0eff */
[----:B------:R-:W-:Y:S02]  /*0fc0*/  LEA.HI.X.SX32 R25, R25, R48, 0x1, P2 ;  /* 0x0000003019197211 */ /* 0x000fe400010f0eff */
[-C--:B------:R-:W-:Y:S02]  /*0fd0*/  IADD3 R28, P4, PT, R29, R36.reuse, RZ ;  /* 0x000000241d1c7210 */ /* 0x080fe40007f9e0ff */
[-C--:B------:R-:W-:Y:S02]  /*0fe0*/  IADD3 R30, P1, PT, R31, R36.reuse, RZ ;  /* 0x000000241f1e7210 */ /* 0x080fe40007f3e0ff */
[-C--:B------:R-:W-:Y:S02]  /*0ff0*/  IADD3 R32, P3, PT, R33, R36.reuse, RZ ;  /* 0x0000002421207210 */ /* 0x080fe40007f7e0ff */
[----:B------:R-:W-:Y:S02]  /*1000*/  IADD3 R34, P2, PT, R35, R36, RZ ;  /* 0x0000002423227210 */ /* 0x000fe40007f5e0ff */
[----:B------:R-:W-:-:S02]  /*1010*/  LEA.HI.X.SX32 R27, R27, R48, 0x1, P5 ;  /* 0x000000301b1b7211 */ /* 0x000fc400028f0eff */
[----:B------:R-:W-:Y:S02]  /*1020*/  IADD3 R36, P5, PT, R37, R36, RZ ;  /* 0x0000002425247210 */ /* 0x000fe40007fbe0ff */
[-C--:B------:R-:W-:Y:S02]  /*1030*/  LEA.HI.X.SX32 R29, R29, R48.reuse, 0x1, P4 ;  /* 0x000000301d1d7211 */ /* 0x080fe400020f0eff */
[-C--:B------:R-:W-:Y:S02]  /*1040*/  LEA.HI.X.SX32 R31, R31, R48.reuse, 0x1, P1 ;  /* 0x000000301f1f7211 */ /* 0x080fe400008f0eff */
[-C--:B------:R-:W-:Y:S02]  /*1050*/  LEA.HI.X.SX32 R33, R33, R48.reuse, 0x1, P3 ;  /* 0x0000003021217211 */ /* 0x080fe400018f0eff */
[-C--:B------:R-:W-:Y:S02]  /*1060*/  LEA.HI.X.SX32 R35, R35, R48.reuse, 0x1, P2 ;  /* 0x0000003023237211 */ /* 0x080fe400010f0eff */
[----:B------:R-:W-:Y:S01]  /*1070*/  LEA.HI.X.SX32 R37, R37, R48, 0x1, P5 ;  /* 0x0000003025257211 */ /* 0x000fe200028f0eff */
[----:B------:R-:W-:Y:S06]  /*1080*/  BRA.U UP0, `(.L_x_5) ;  /* 0x0000000100187547 */ /* 0x000fec000b800000 */
[----:B------:R-:W-:Y:S01]  /*1090*/  ELECT P1, URZ, PT ;  /* 0x0000000000ff782f */ /* 0x000fe20003820000 */
[----:B------:R-:W-:Y:S01]  /*10a0*/  IMAD.MOV.U32 R41, RZ, RZ, 0x1 ;  /* 0x00000001ff297424 */ /* 0x000fe200078e00ff */
[----:B------:R-:W-:Y:S01]  /*10b0*/  UMOV UR7, 0x40 ;  /* 0x0000004000077882 */ /* 0x000fe20000000000 */
[----:B------:R-:W-:Y:S01]  /*10c0*/  UVIRTCOUNT.DEALLOC.SMPOOL 0x80 ;  /* 0x000000800000784c */ /* 0x000fe20000000000 */
[----:B------:R-:W-:-:S09]  /*10d0*/  ULEA UR7, UR6, UR7, 0x18 ;  /* 0x0000000706077291 */ /* 0x000fd2000f8ec0ff */
[----:B------:R0:W-:Y:S03]  /*10e0*/  @P1 STS.U8 [UR7], R41 ;  /* 0x00000029ff001988 */ /* 0x0001e60008000007 */
.L_x_5:
[----:B------:R-:W-:Y:S01]  /*10f0*/  UIADD3 UR12, UPT, UPT, UR5, UR4, UR23 ;  /* 0x00000004050c7290 */ /* 0x000fe2000fffe017 */
[C---:B------:R-:W-:Y:S01]  /*1100*/  ISETP.GT.U32.AND P2, PT, R21.reuse, R44, PT ;  /* 0x0000002c1500720c */ /* 0x040fe20003f44070 */
[----:B------:R-:W-:Y:S01]  /*1110*/  VOTEU.ALL UP2, P6 ;  /* 0x0000000000ff7886 */ /* 0x000fe20003040000 */
[----:B------:R-:W-:Y:S01]  /*1120*/  UIADD3 UR10, UPT, UPT, UR22, 0x2800, URZ ;  /* 0x00002800160a7890 */ /* 0x000fe2000fffe0ff */
[----:B------:R-:W-:Y:S01]  /*1130*/  ISETP.GT.U32.AND P3, PT, R21, R42, PT ;  /* 0x0000002a1500720c */ /* 0x000fe20003f64070 */
[----:B------:R-:W-:Y:S01]  /*1140*/  VOTEU.ALL UP3, P6 ;  /* 0x0000000000ff7886 */ /* 0x000fe20003060000 */
[----:B------:R-:W-:Y:S01]  /*1150*/  PLOP3.LUT P1, PT, PT, PT, UP1, 0x80, 0x8 ;  /* 0x000000000008781c */ /* 0x000fe20003f2f018 */
[----:B------:R-:W-:-:S04]  /*1160*/  @!UP2 UIADD3 UR4, UPT, UPT, -UR8, 0x100000, URZ ;  /* 0x001000000804a890 */ /* 0x000fc8000fffe1ff */
[----:B------:R-:W-:Y:S02]  /*1170*/  @!UP2 USHF.L.U32 UR5, UR4, 0xb, URZ ;  /* 0x0000000b0405a899 */ /* 0x000fe400080006ff */
[----:B------:R-:W-:Y:S01]  /*1180*/  @!UP2 USHF.L.U32 UR4, UR4, 0x1, URZ ;  /* 0x000000010404a899 */ /* 0x000fe200080006ff */
[----:B------:R-:W-:Y:S01]  /*1190*/  STTM.x16 tmem[UR12], RZ ;  /* 0x000000ff000079ed */ /* 0x000fe2000824000c */
[----:B------:R-:W1:Y:S01]  /*11a0*/  FENCE.VIEW.ASYNC.T ;  /* 0x00000000000073c6 */ /* 0x000e620000000200 */
[----:B------:R-:W-:Y:S01]  /*11b0*/  UMOV UR13, UR10 ;  /* 0x0000000a000d7c82 */ /* 0x000fe20008000000 */
[----:B-1----:R-:W-:Y:S01]  /*11c0*/  BAR.SYNC.DEFER_BLOCKING 0x0 ;  /* 0x0000000000007b1d */ /* 0x002fe20000010000 */
[C---:B------:R-:W-:Y:S01]  /*11d0*/  ISETP.GT.U32.AND P5, PT, R21.reuse, R38, PT ;  /* 0x000000261500720c */ /* 0x040fe20003fa4070 */
[--C-:B------:R-:W-:Y:S01]  /*11e0*/  @!P2 IMAD.IADD R44, R44, 0x1, -R21.reuse ;  /* 0x000000012c2ca824 */ /* 0x100fe200078e0a15 */
[----:B------:R-:W-:Y:S02]  /*11f0*/  ISETP.GT.U32.AND P4, PT, R21, R46, PT ;  /* 0x0000002e1500720c */ /* 0x000fe40003f84070 */
[----:B------:R-:W-:Y:S01]  /*1200*/  ISETP.LT.AND P1, PT, R3, UR18, P1 ;  /* 0x0000001203007c0c */ /* 0x000fe20008f21270 */
[----:B------:R-:W-:Y:S01]  /*1210*/  @!P3 IMAD.IADD R42, R42, 0x1, -R21 ;  /* 0x000000012a2ab824 */ /* 0x000fe200078e0a15 */
[----:B------:R-:W-:-:S02]  /*1220*/  ISETP.GT.U32.AND P2, PT, R21, R44, PT ;  /* 0x0000002c1500720c */ /* 0x000fc40003f44070 */
[----:B------:R-:W-:-:S05]  /*1230*/  PRMT R65, RZ, 0x7610, R65 ;  /* 0x00007610ff417816 */ /* 0x000fca0000000041 */
[--C-:B------:R-:W-:Y:S02]  /*1240*/  @!P5 IMAD.IADD R38, R38, 0x1, -R21.reuse ;  /* 0x000000012626d824 */ /* 0x100fe400078e0a15 */
[----:B------:R-:W-:Y:S01]  /*1250*/  @!P4 IMAD.IADD R46, R46, 0x1, -R21 ;  /* 0x000000012e2ec824 */ /* 0x000fe200078e0a15 */
[----:B------:R-:W-:-:S04]  /*1260*/  ISETP.GT.U32.AND P4, PT, R21, R42, PT ;  /* 0x0000002a1500720c */ /* 0x000fc80003f84070 */
[----:B------:R-:W-:Y:S01]  /*1270*/  ISETP.GT.U32.AND P5, PT, R21, R46, PT ;  /* 0x0000002e1500720c */ /* 0x000fe20003fa4070 */
[----:B------:R-:W1:Y:S02]  /*1280*/  FENCE.VIEW.ASYNC.S ;  /* 0x00000000000073c6 */ /* 0x000e640000000000 */
[----:B-1----:R1:W2:Y:S02]  /*1290*/  @!UP3 SYNCS.EXCH.64 URZ, [UR13], UR4 ;  /* 0x000000040dffb5b2 */ /* 0x0022a40008000100 */
[----:B--2---:R-:W-:Y:S01]  /*12a0*/  BAR.SYNC.DEFER_BLOCKING 0x0 ;  /* 0x0000000000007b1d */ /* 0x004fe20000010000 */
[--C-:B------:R-:W-:Y:S01]  /*12b0*/  @!P2 IMAD.IADD R44, R44, 0x1, -R21.reuse ;  /* 0x000000012c2ca824 */ /* 0x100fe200078e0a15 */
[----:B------:R-:W-:Y:S02]  /*12c0*/  ISETP.GE.AND P2, PT, R43, RZ, PT ;  /* 0x000000ff2b00720c */ /* 0x000fe40003f46270 */
[----:B0-----:R-:W-:Y:S01]  /*12d0*/  LOP3.LUT R41, R3, 0x10, RZ, 0xfc, !PT ;  /* 0x0000001003297812 */ /* 0x001fe200078efcff */
[----:B------:R-:W-:Y:S01]  /*12e0*/  @!P4 IMAD.IADD R42, R42, 0x1, -R21 ;  /* 0x000000012a2ac824 */ /* 0x000fe200078e0a15 */
[----:B------:R-:W-:-:S02]  /*12f0*/  ISETP.GE.AND P4, PT, R45, RZ, PT ;  /* 0x000000ff2d00720c */ /* 0x000fc40003f86270 */
[----:B------:R-:W-:Y:S01]  /*1300*/  ISETP.GE.AND P3, PT, R40, RZ, PT ;  /* 0x000000ff2800720c */ /* 0x000fe20003f66270 */
[----:B------:R-:W-:Y:S01]  /*1310*/  @!P5 IMAD.IADD R46, R46, 0x1, -R21 ;  /* 0x000000012e2ed824 */ /* 0x000fe200078e0a15 */
[----:B------:R-:W-:Y:S01]  /*1320*/  PRMT R71, RZ, 0x7610, R71 ;  /* 0x00007610ff477816 */ /* 0x000fe20000000047 */
[----:B-1----:R-:W0:Y:S01]  /*1330*/  LDCU UR4, c[0x0][0x3b0] ;  /* 0x00007600ff0477ac */ /* 0x002e220008000800 */
[----:B------:R-:W2:Y:S01]  /*1340*/  @P1 LDG.E.U8 R67, desc[UR20][R4.64] ;  /* 0x0000001404431981 */ /* 0x000ea2000c1e1100 */
[----:B------:R-:W-:-:S03]  /*1350*/  ISETP.GT.U32.AND P1, PT, R21, R38, PT ;  /* 0x000000261500720c */ /* 0x000fc60003f24070 */
[----:B------:R-:W3:Y:S01]  /*1360*/  @P0 LDG.E.U8 R65, desc[UR20][R6.64] ;  /* 0x0000001406410981 */ /* 0x000ee2000c1e1100 */
[----:B------:R-:W-:Y:S01]  /*1370*/  PLOP3.LUT P0, PT, PT, PT, UP1, 0x80, 0x8 ;  /* 0x000000000008781c */ /* 0x000fe20003f0f018 */
[----:B------:R-:W-:Y:S01]  /*1380*/  @!P2 IMAD.MOV R42, RZ, RZ, -R42 ;  /* 0x000000ffff2aa224 */ /* 0x000fe200078e0a2a */
[----:B------:R-:W-:Y:S01]  /*1390*/  ISETP.GE.AND P5, PT, R47, RZ, PT ;  /* 0x000000ff2f00720c */ /* 0x000fe20003fa6270 */
[----:B------:R-:W-:Y:S01]  /*13a0*/  @!P4 IMAD.MOV R46, RZ, RZ, -R46 ;  /* 0x000000ffff2ec224 */ /* 0x000fe200078e0a2e */
[----:B------:R-:W-:Y:S01]  /*13b0*/  ISETP.LT.AND P0, PT, R41, UR18, P0 ;  /* 0x0000001229007c0c */ /* 0x000fe20008701270 */
[----:B------:R-:W-:Y:S01]  /*13c0*/  @!P3 IMAD.MOV R44, RZ, RZ, -R44 ;  /* 0x000000ffff2cb224 */ /* 0x000fe200078e0a2c */
[----:B------:R-:W-:Y:S02]  /*13d0*/  LOP3.LUT R41, R3, 0x18, RZ, 0xfc, !PT ;  /* 0x0000001803297812 */ /* 0x000fe400078efcff */
[----:B------:R-:W-:Y:S01]  /*13e0*/  PLOP3.LUT P2, PT, PT, PT, UP1, 0x80, 0x8 ;  /* 0x000000000008781c */ /* 0x000fe20003f4f018 */
[----:B------:R-:W-:Y:S01]  /*13f0*/  @!P1 IMAD.IADD R38, R38, 0x1, -R21 ;  /* 0x0000000126269824 */ /* 0x000fe200078e0a15 */
[----:B------:R-:W-:-:S02]  /*1400*/  PLOP3.LUT P1, PT, PT, PT, UP1, 0x80, 0x8 ;  /* 0x000000000008781c */ /* 0x000fc40003f2f018 */
[----:B------:R-:W-:Y:S02]  /*1410*/  LOP3.LUT R21, R3, 0x2, RZ, 0xfc, !PT ;  /* 0x0000000203157812 */ /* 0x000fe400078efcff */
[----:B------:R-:W-:Y:S01]  /*1420*/  ISETP.LT.AND P1, PT, R41, UR18, P1 ;  /* 0x0000001229007c0c */ /* 0x000fe20008f21270 */
[----:B------:R-:W-:Y:S01]  /*1430*/  @!P5 IMAD.MOV R38, RZ, RZ, -R38 ;  /* 0x000000ffff26d224 */ /* 0x000fe200078e0a26 */
[----:B------:R-:W-:Y:S02]  /*1440*/  ISETP.LT.AND P2, PT, R21, UR18, P2 ;  /* 0x0000001215007c0c */ /* 0x000fe40009741270 */
[C---:B------:R-:W-:Y:S02]  /*1450*/  LOP3.LUT R21, R3.reuse, 0x12, RZ, 0xfc, !PT ;  /* 0x0000001203157812 */ /* 0x040fe400078efcff */
[----:B------:R-:W-:Y:S02]  /*1460*/  PLOP3.LUT P4, PT, PT, PT, UP1, 0x80, 0x8 ;  /* 0x000000000008781c */ /* 0x000fe40003f8f018 */
[----:B------:R-:W-:-:S02]  /*1470*/  LOP3.LUT R40, R3, 0xa, RZ, 0xfc, !PT ;  /* 0x0000000a03287812 */ /* 0x000fc400078efcff */
[----:B------:R-:W-:Y:S02]  /*1480*/  PLOP3.LUT P3, PT, PT, PT, UP1, 0x80, 0x8 ;  /* 0x000000000008781c */ /* 0x000fe40003f6f018 */
[----:B------:R-:W-:Y:S01]  /*1490*/  ISETP.LT.AND P4, PT, R21, UR18, P4 ;  /* 0x0000001215007c0c */ /* 0x000fe2000a781270 */
[----:B------:R-:W4:Y:S01]  /*14a0*/  @P1 LDG.E.U8 R71, desc[UR20][R10.64] ;  /* 0x000000140a471981 */ /* 0x000f22000c1e1100 */
[----:B------:R-:W-:Y:S02]  /*14b0*/  ISETP.NE.AND P5, PT, R39, RZ, PT ;  /* 0x000000ff2700720c */ /* 0x000fe40003fa5270 */
[----:B------:R-:W-:Y:S02]  /*14c0*/  PRMT R69, RZ, 0x7610, R69 ;  /* 0x00007610ff457816 */ /* 0x000fe40000000045 */
[----:B------:R-:W-:Y:S02]  /*14d0*/  LOP3.LUT R21, R3, 0x4, RZ, 0xfc, !PT ;  /* 0x0000000403157812 */ /* 0x000fe400078efcff */
[----:B------:R-:W-:-:S02]  /*14e0*/  PLOP3.LUT P1, PT, PT, PT, UP1, 0x80, 0x8 ;  /* 0x000000000008781c */ /* 0x000fc40003f2f018 */
[----:B------:R-:W-:Y:S01]  /*14f0*/  LOP3.LUT R39, RZ, R39, RZ, 0x33, !PT ;  /* 0x00000027ff277212 */ /* 0x000fe200078e33ff */
[----:B------:R-:W5:Y:S01]  /*1500*/  @P0 LDG.E.U8 R69, desc[UR20][R8.64] ;  /* 0x0000001408450981 */ /* 0x000f62000c1e1100 */
[----:B------:R-:W-:Y:S02]  /*1510*/  ISETP.LT.AND P3, PT, R40, UR18, P3 ;  /* 0x0000001228007c0c */ /* 0x000fe40009f61270 */
[----:B------:R-:W-:Y:S02]  /*1520*/  LOP3.LUT R40, R20, 0x1f, RZ, 0xc0, !PT ;  /* 0x0000001f14287812 */ /* 0x000fe400078ec0ff */
[----:B------:R-:W-:Y:S02]  /*1530*/  ISETP.LT.AND P1, PT, R21, UR18, P1 ;  /* 0x0000001215007c0c */ /* 0x000fe40008f21270 */
[C---:B------:R-:W-:Y:S01]  /*1540*/  SEL R43, R39.reuse, R42, !P5 ;  /* 0x0000002a272b7207 */ /* 0x040fe20006800000 */
[----:B------:R-:W-:Y:S01]  /*1550*/  IMAD R47, R40, UR15, RZ ;  /* 0x0000000f282f7c24 */ /* 0x000fe2000f8e02ff */
[----:B------:R-:W-:-:S02]  /*1560*/  SEL R42, R39, R38, !P5 ;  /* 0x00000026272a7207 */ /* 0x000fc40006800000 */
[----:B------:R-:W-:Y:S02]  /*1570*/  LOP3.LUT R38, R3, 0x1a, RZ, 0xfc, !PT ;  /* 0x0000001a03267812 */ /* 0x000fe400078efcff */
[----:B------:R-:W-:Y:S02]  /*1580*/  PLOP3.LUT P0, PT, PT, PT, UP1, 0x80, 0x8 ;  /* 0x000000000008781c */ /* 0x000fe40003f0f018 */
[----:B------:R-:W-:Y:S02]  /*1590*/  PRMT R64, RZ, 0x7610, R64 ;  /* 0x00007610ff407816 */ /* 0x000fe40000000040 */
[----:B------:R-:W-:Y:S02]  /*15a0*/  PRMT R58, RZ, 0x7610, R58 ;  /* 0x00007610ff3a7816 */ /* 0x000fe4000000003a */
[----:B------:R-:W-:Y:S02]  /*15b0*/  ISETP.LT.AND P0, PT, R38, UR18, P0 ;  /* 0x0000001226007c0c */ /* 0x000fe40008701270 */
[----:B------:R-:W-:-:S02]  /*15c0*/  PRMT R60, RZ, 0x7610, R60 ;  /* 0x00007610ff3c7816 */ /* 0x000fc4000000003c */
[----:B------:R-:W-:Y:S01]  /*15d0*/  PRMT R41, RZ, 0x7610, R41 ;  /* 0x00007610ff297816 */ /* 0x000fe20000000029 */
[----:B0-----:R-:W-:Y:S01]  /*15e0*/  IMAD R43, R43, UR4, RZ ;  /* 0x000000042b2b7c24 */ /* 0x001fe2000f8e02ff */
[C---:B------:R-:W-:Y:S01]  /*15f0*/  SEL R44, R39.reuse, R44, !P5 ;  /* 0x0000002c272c7207 */ /* 0x040fe20006800000 */
[----:B------:R-:W5:Y:S01]  /*1600*/  @P2 LDG.E.U8 R64, desc[UR20][R12.64] ;  /* 0x000000140c402981 */ /* 0x000f62000c1e1100 */
[----:B------:R-:W-:Y:S02]  /*1610*/  SEL R45, R39, R46, !P5 ;  /* 0x0000002e272d7207 */ /* 0x000fe40006800000 */
[----:B------:R-:W-:Y:S01]  /*1620*/  IADD3 R46, P5, PT, R47, UR26, RZ ;  /* 0x0000001a2f2e7c10 */ /* 0x000fe2000ffbe0ff */
[----:B------:R-:W5:Y:S01]  /*1630*/  @P3 LDG.E.U8 R58, desc[UR20][R14.64] ;  /* 0x000000140e3a3981 */ /* 0x000f62000c1e1100 */
[C---:B------:R-:W-:Y:S02]  /*1640*/  LOP3.LUT R39, R3.reuse, 0xe, RZ, 0xfc, !PT ;  /* 0x0000000e03277812 */ /* 0x040fe400078efcff */
[----:B------:R-:W-:Y:S01]  /*1650*/  PLOP3.LUT P2, PT, PT, PT, UP1, 0x80, 0x8 ;  /* 0x000000000008781c */ /* 0x000fe20003f4f018 */
[----:B------:R-:W5:Y:S01]  /*1660*/  @P4 LDG.E.U8 R60, desc[UR20][R16.64] ;  /* 0x00000014103c4981 */ /* 0x000f62000c1e1100 */
[----:B------:R-:W-:Y:S01]  /*1670*/  LOP3.LUT R21, R3, 0x6, RZ, 0xfc, !PT ;  /* 0x0000000603157812 */ /* 0x000fe200078efcff */
[----:B------:R-:W-:Y:S01]  /*1680*/  IMAD R48, R42, UR4, RZ ;  /* 0x000000042a307c24 */ /* 0x000fe2000f8e02ff */
[----:B------:R-:W-:Y:S01]  /*1690*/  PLOP3.LUT P3, PT, PT, PT, UP1, 0x80, 0x8 ;  /* 0x000000000008781c */ /* 0x000fe20003f6f018 */
[----:B------:R-:W5:Y:S01]  /*16a0*/  @P1 LDG.E.U8 R41, desc[UR20][R22.64] ;  /* 0x0000001416291981 */ /* 0x000f62000c1e1100 */
[----:B------:R-:W-:-:S02]  /*16b0*/  LEA.HI.X.SX32 R47, R47, UR27, 0x1, P5 ;  /* 0x0000001b2f2f7c11 */ /* 0x000fc4000a8f0eff */
[----:B------:R-:W-:Y:S02]  /*16c0*/  LOP3.LUT R38, R3, 0xc, RZ, 0xfc, !PT ;  /* 0x0000000c03267812 */ /* 0x000fe400078efcff */
[----:B------:R-:W-:Y:S02]  /*16d0*/  PLOP3.LUT P4, PT, PT, PT, UP1, 0x80, 0x8 ;  /* 0x000000000008781c */ /* 0x000fe40003f8f018 */
[----:B------:R-:W-:Y:S02]  /*16e0*/  PRMT R62, RZ, 0x7610, R62 ;  /* 0x00007610ff3e7816 */ /* 0x000fe4000000003e */
[----:B------:R-:W-:Y:S02]  /*16f0*/  IADD3 R42, P1, PT, R43, R46, RZ ;  /* 0x0000002e2b2a7210 */ /* 0x000fe40007f3e0ff */
[----:B------:R-:W-:Y:S01]  /*1700*/  ISETP.LT.AND P2, PT, R39, UR18, P2 ;  /* 0x0000001227007c0c */ /* 0x000fe20009741270 */
[----:B------:R-:W-:Y:S01]  /*1710*/  IMAD R39, R44, UR4, RZ ;  /* 0x000000042c277c24 */ /* 0x000fe2000f8e02ff */
[----:B------:R-:W-:Y:S01]  /*1720*/  ISETP.LT.AND P3, PT, R21, UR18, P3 ;  /* 0x0000001215007c0c */ /* 0x000fe20009f61270 */
[----:B------:R-:W-:Y:S01]  /*1730*/  IMAD R45, R45, UR4, RZ ;  /* 0x000000042d2d7c24 */ /* 0x000fe2000f8e02ff */
[----:B------:R-:W-:Y:S01]  /*1740*/  ISETP.LT.AND P4, PT, R38, UR18, P4 ;  /* 0x0000001226007c0c */ /* 0x000fe2000a781270 */
[----:B------:R-:W5:Y:S01]  /*1750*/  @P0 LDG.E.U8 R62, desc[UR20][R18.64] ;  /* 0x00000014123e0981 */ /* 0x000f62000c1e1100 */
[----:B------:R-:W-:-:S02]  /*1760*/  LEA.HI.X.SX32 R43, R43, R47, 0x1, P1 ;  /* 0x0000002f2b2b7211 */ /* 0x000fc400008f0eff */
[----:B------:R-:W-:Y:S02]  /*1770*/  PLOP3.LUT P1, PT, PT, PT, UP1, 0x80, 0x8 ;  /* 0x000000000008781c */ /* 0x000fe40003f2f018 */
[-C--:B------:R-:W-:Y:S02]  /*1780*/  IADD3 R38, P0, PT, R39, R46.reuse, RZ ;  /* 0x0000002e27267210 */ /* 0x080fe40007f1e0ff */
[----:B------:R-:W-:Y:S02]  /*1790*/  IADD3 R44, P5, PT, R45, R46, RZ ;  /* 0x0000002e2d2c7210 */ /* 0x000fe40007fbe0ff */
[----:B------:R-:W-:Y:S02]  /*17a0*/  ISETP.LT.AND P1, PT, R40, UR18, P1 ;  /* 0x0000001228007c0c */ /* 0x000fe40008f21270 */
[----:B------:R-:W-:Y:S02]  /*17b0*/  PRMT R40, RZ, 0x7610, R40 ;  /* 0x00007610ff287816 */ /* 0x000fe40000000028 */
[----:B------:R-:W-:-:S02]  /*17c0*/  LEA.HI.X.SX32 R39, R39, R47, 0x1, P0 ;  /* 0x0000002f27277211 */ /* 0x000fc400000f0eff */
[----:B------:R-:W-:Y:S02]  /*17d0*/  PRMT R55, RZ, 0x7610, R55 ;  /* 0x00007610ff377816 */ /* 0x000fe40000000037 */
[----:B------:R-:W-:Y:S01]  /*17e0*/  LOP3.LUT R21, R3, 0x16, RZ, 0xfc, !PT ;  /* 0x0000001603157812 */ /* 0x000fe200078efcff */
[----:B------:R-:W5:Y:S01]  /*17f0*/  @P3 LDG.E.U8 R40, desc[UR20][R26.64] ;  /* 0x000000141a283981 */ /* 0x000f62000c1e1100 */
[----:B------:R-:W-:Y:S02]  /*1800*/  PLOP3.LUT P0, PT, PT, PT, UP1, 0x80, 0x8 ;  /* 0x000000000008781c */ /* 0x000fe40003f0f018 */
[----:B------:R-:W-:Y:S01]  /*1810*/  LEA.HI.X.SX32 R45, R45, R47, 0x1, P5 ;  /* 0x0000002f2d2d7211 */ /* 0x000fe200028f0eff */
[----:B------:R-:W5:Y:S01]  /*1820*/  @P4 LDG.E.U8 R55, desc[UR20][R24.64] ;  /* 0x0000001418374981 */ /* 0x000f62000c1e1100 */
[----:B------:R-:W-:Y:S02]  /*1830*/  IADD3 R46, P5, PT, R48, R46, RZ ;  /* 0x0000002e302e7210 */ /* 0x000fe40007fbe0ff */
[----:B------:R-:W-:-:S02]  /*1840*/  PRMT R54, RZ, 0x7610, R54 ;  /* 0x00007610ff367816 */ /* 0x000fc40000000036 */
[----:B------:R-:W-:Y:S02]  /*1850*/  ISETP.LT.AND P0, PT, R21, UR18, P0 ;  /* 0x0000001215007c0c */ /* 0x000fe40008701270 */
[----:B------:R-:W-:Y:S02]  /*1860*/  LEA.HI.X.SX32 R47, R48, R47, 0x1, P5 ;  /* 0x0000002f302f7211 */ /* 0x000fe400028f0eff */
[C---:B------:R-:W-:Y:S01]  /*1870*/  LOP3.LUT R21, R3.reuse, 0x14, RZ, 0xfc, !PT ;  /* 0x0000001403157812 */ /* 0x040fe200078efcff */
[----:B------:R-:W5:Y:S01]  /*1880*/  @P2 LDG.E.U8 R54, desc[UR20][R28.64] ;  /* 0x000000141c362981 */ /* 0x000f62000c1e1100 */
[----:B------:R-:W-:Y:S02]  /*1890*/  PLOP3.LUT P3, PT, PT, PT, UP1, 0x80, 0x8 ;  /* 0x000000000008781c */ /* 0x000fe40003f6f018 */
[----:B------:R-:W-:Y:S02]  /*18a0*/  LOP3.LUT R48, R3, 0x1c, RZ, 0xfc, !PT ;  /* 0x0000001c03307812 */ /* 0x000fe400078efcff */
[----:B------:R-:W-:-:S02]  /*18b0*/  PLOP3.LUT P4, PT, PT, PT, UP1, 0x80, 0x8 ;  /* 0x000000000008781c */ /* 0x000fc40003f8f018 */
[----:B------:R-:W-:Y:S02]  /*18c0*/  ISETP.LT.AND P2, PT, R21, UR18, P3 ;  /* 0x0000001215007c0c */ /* 0x000fe40009f41270 */
[----:B------:R-:W-:Y:S02]  /*18d0*/  ISETP.LT.AND P3, PT, R48, UR18, P4 ;  /* 0x0000001230007c0c */ /* 0x000fe4000a761270 */
[----:B------:R-:W-:Y:S02]  /*18e0*/  LOP3.LUT R49, R3, 0x1e, RZ, 0xfc, !PT ;  /* 0x0000001e03317812 */ /* 0x000fe400078efcff */
[----:B------:R-:W-:-:S04]  /*18f0*/  PLOP3.LUT P4, PT, PT, PT, UP1, 0x80, 0x8 ;  /* 0x000000000008781c */ /* 0x000fc80003f8f018 */
[----:B------:R-:W-:Y:S02]  /*1900*/  ISETP.LT.AND P4, PT, R49, UR18, P4 ;  /* 0x0000001231007c0c */ /* 0x000fe4000a781270 */
[----:B------:R-:W-:Y:S02]  /*1910*/  PRMT R61, RZ, 0x7610, R61 ;  /* 0x00007610ff3d7816 */ /* 0x000fe4000000003d */
[----:B------:R-:W-:Y:S02]  /*1920*/  PRMT R63, RZ, 0x7610, R63 ;  /* 0x00007610ff3f7816 */ /* 0x000fe4000000003f */
[----:B------:R-:W-:Y:S02]  /*1930*/  PRMT R56, RZ, 0x7610, R56 ;  /* 0x00007610ff387816 */ /* 0x000fe40000000038 */
[----:B------:R-:W-:Y:S01]  /*1940*/  PRMT R66, RZ, 0x7610, R66 ;  /* 0x00007610ff427816 */ /* 0x000fe20000000042 */
[----:B------:R-:W5:Y:S01]  /*1950*/  @P2 LDG.E.U8 R61, desc[UR20][R30.64] ;  /* 0x000000141e3d2981 */ /* 0x000f62000c1e1100 */
[----:B------:R-:W-:-:S02]  /*1960*/  PRMT R57, RZ, 0x7610, R57 ;  /* 0x00007610ff397816 */ /* 0x000fc40000000039 */
[----:B------:R-:W-:Y:S01]  /*1970*/  PRMT R59, RZ, 0x7610, R59 ;  /* 0x00007610ff3b7816 */ /* 0x000fe2000000003b */
[----:B------:R-:W5:Y:S01]  /*1980*/  @P3 LDG.E.U8 R63, desc[UR20][R32.64] ;  /* 0x00000014203f3981 */ /* 0x000f62000c1e1100 */
[----:B------:R-:W-:Y:S02]  /*1990*/  PRMT R75, RZ, 0x7610, R75 ;  /* 0x00007610ff4b7816 */ /* 0x000fe4000000004b */
[----:B------:R-:W-:Y:S01]  /*19a0*/  PRMT R73, RZ, 0x7610, R73 ;  /* 0x00007610ff497816 */ /* 0x000fe20000000049 */
[----:B------:R-:W5:Y:S04]  /*19b0*/  @P0 LDG.E.U8 R56, desc[UR20][R34.64] ;  /* 0x0000001422380981 */ /* 0x000f68000c1e1100 */
[----:B------:R-:W5:Y:S04]  /*19c0*/  @P4 LDG.E.U8 R66, desc[UR20][R36.64] ;  /* 0x0000001424424981 */ /* 0x000f68000c1e1100 */
[----:B------:R-:W5:Y:S04]  /*19d0*/  @P1 LDG.E.U8 R57, desc[UR20][R38.64] ;  /* 0x0000001426391981 */ /* 0x000f68000c1e1100 */
[----:B------:R-:W5:Y:S04]  /*19e0*/  @P1 LDG.E.U8 R59, desc[UR20][R42.64] ;  /* 0x000000142a3b1981 */ /* 0x000f68000c1e1100 */
[----:B------:R-:W5:Y:S04]  /*19f0*/  @P1 LDG.E.U8 R75, desc[UR20][R44.64] ;  /* 0x000000142c4b1981 */ /* 0x000f68000c1e1100 */
[----:B------:R-:W5:Y:S01]  /*1a00*/  @P1 LDG.E.U8 R73, desc[UR20][R46.64] ;  /* 0x000000142e491981 */ /* 0x000f62000c1e1100 */
[----:B------:R-:W-:-:S04]  /*1a10*/  SHF.R.S32.HI R51, RZ, 0x7, R20 ;  /* 0x00000007ff337819 */ /* 0x000fc80000011414 */
[----:B------:R-:W-:Y:S01]  /*1a20*/  SGXT R51, R51, 0x1 ;  /* 0x000000013333781a */ /* 0x000fe20000000200 */
[----:B------:R-:W-:-:S04]  /*1a30*/  @!UP2 UIADD3 UR4, UPT, UPT, -UR8, 0x100000, URZ ;  /* 0x001000000804a890 */ /* 0x000fc8000fffe1ff */
[----:B------:R-:W-:Y:S02]  /*1a40*/  @!UP2 USHF.L.U32 UR5, UR4, 0xb, URZ ;  /* 0x0000000b0405a899 */ /* 0x000fe400080006ff */
[----:B------:R-:W-:Y:S01]  /*1a50*/  @!UP2 USHF.L.U32 UR4, UR4, 0x1, URZ ;  /* 0x000000010404a899 */ /* 0x000fe200080006ff */
[----:B------:R-:W-:Y:S01]  /*1a60*/  LOP3.LUT R51, R51, 0x90, RZ, 0xc0, !PT ;  /* 0x0000009033337812 */ /* 0x000fe200078ec0ff */
[----:B------:R-:W-:-:S03]  /*1a70*/  VOTEU.ALL UP1, P6 ;  /* 0x0000000000ff7886 */ /* 0x000fc60003020000 */
[----:B------:R-:W-:-:S04]  /*1a80*/  LOP3.LUT R50, R51, 0x7f, R20, 0x78, !PT ;  /* 0x0000007f33327812 */ /* 0x000fc800078e7814 */
[C---:B------:R-:W-:Y:S02]  /*1a90*/  LOP3.LUT R51, R50.reuse, 0x20, RZ, 0x3c, !PT ;  /* 0x0000002032337812 */ /* 0x040fe400078e3cff */
[C---:B------:R-:W-:Y:S01]  /*1aa0*/  LOP3.LUT R52, R50.reuse, 0x40, RZ, 0x3c, !PT ;  /* 0x0000004032347812 */ /* 0x040fe200078e3cff */
[----:B------:R0:W1:Y:S01]  /*1ab0*/  @!UP1 SYNCS.EXCH.64 URZ, [UR22+0x2808], UR4 ;  /* 0x0028080416ff95b2 */ /* 0x0000620008000100 */
[----:B------:R-:W-:Y:S01]  /*1ac0*/  LOP3.LUT R53, R50, 0x60, RZ, 0x3c, !PT ;  /* 0x0000006032357812 */ /* 0x000fe200078e3cff */
[----:B------:R-:W-:-:S04]  /*1ad0*/  UISETP.NE.U32.AND UP1, UPT, UR9, URZ, UPT ;  /* 0x000000ff0900728c */ /* 0x000fc8000bf25070 */
[----:B------:R-:W-:Y:S02]  /*1ae0*/  UISETP.LT.OR UP2, UPT, UR28, 0x20, UP1 ;  /* 0x000000201c00788c */ /* 0x000fe40008f41670 */
[----:B------:R-:W-:Y:S01]  /*1af0*/  UISETP.GE.AND UP3, UPT, UR28, 0x40, UPT ;  /* 0x000000401c00788c */ /* 0x000fe2000bf66270 */
[----:B--2---:R0:W-:Y:S04]  /*1b00*/  STS.U8 [R50+UR22], R67 ;  /* 0x0000004332007988 */ /* 0x0041e80008000016 */
[----:B---3--:R0:W-:Y:S04]  /*1b10*/  STS.U8 [R50+UR22+0x400], R65 ;  /* 0x0004004132007988 */ /* 0x0081e80008000016 */
[----:B----4-:R0:W-:Y:S04]  /*1b20*/  STS.U8 [R50+UR22+0xc00], R71 ;  /* 0x000c004732007988 */ /* 0x0101e80008000016 */
[----:B-----5:R0:W-:Y:S04]  /*1b30*/  STS.U8 [R50+UR22+0x800], R69 ;  /* 0x0008004532007988 */ /* 0x0201e80008000016 */
[----:B------:R0:W-:Y:S04]  /*1b40*/  STS.U8 [R51+UR22+0x100], R64 ;  /* 0x0001004033007988 */ /* 0x0001e80008000016 */
        /* <DEDUP_REMOVED lines=14> */
[----:B------:R0:W-:Y:S01]  /*1c30*/  STS.U8 [R50+UR22+0x2300], R73 ;  /* 0x0023004932007988 */ /* 0x0001e20008000016 */
[----:B-1----:R1:W-:Y:S06]  /*1c40*/  MEMBAR.ALL.CTA ;  /* 0x0000000000007992 */ /* 0x0023ec0000008000 */
[----:B-1----:R-:W1:Y:S02]  /*1c50*/  FENCE.VIEW.ASYNC.S ;  /* 0x00000000000073c6 */ /* 0x002e640000000000 */
[----:B-1----:R-:W-:Y:S06]  /*1c60*/  BAR.SYNC.DEFER_BLOCKING 0x0 ;  /* 0x0000000000007b1d */ /* 0x002fec0000010000 */
[----:B------:R-:W-:Y:S05]  /*1c70*/  BRA.U UP2, `(.L_x_6) ;  /* 0x00000001023c7547 */ /* 0x000fea000b800000 */
[----:B0-----:R-:W-:Y:S02]  /*1c80*/  UIADD3 UR4, UPT, UPT, UR22, 0x2000, URZ ;  /* 0x0000200016047890 */ /* 0x001fe4000fffe0ff */
[----:B------:R-:W-:Y:S02]  /*1c90*/  USHF.R.U32.HI UR6, URZ, 0x4, UR22 ;  /* 0x00000004ff067899 */ /* 0x000fe40008011616 */
[----:B------:R-:W-:Y:S02]  /*1ca0*/  USHF.R.U32.HI UR4, URZ, 0x4, UR4 ;  /* 0x00000004ff047899 */ /* 0x000fe40008011604 */
[----:B------:R-:W-:Y:S02]  /*1cb0*/  USGXT.U32 UR6, UR6, 0xe ;  /* 0x0000000e0606789a */ /* 0x000fe40008000000 */
[----:B------:R-:W-:Y:S01]  /*1cc0*/  USGXT.U32 UR8, UR4, 0xe ;  /* 0x0000000e0408789a */ /* 0x000fe20008000000 */
[----:B------:R-:W-:Y:S02]  /*1cd0*/  UMOV UR5, URZ ;  /* 0x000000ff00057c82 */ /* 0x000fe40008000000 */
[----:B------:R-:W-:Y:S01]  /*1ce0*/  UMOV UR4, UR10 ;  /* 0x0000000a00047c82 */ /* 0x000fe20008000000 */
[----:B------:R-:W-:Y:S01]  /*1cf0*/  UMOV UR16, 0x0 ;  /* 0x0000000000107882 */ /* 0x000fe20000000000 */
[----:B------:R-:W-:Y:S01]  /*1d00*/  UMOV UR17, 0x8088010 ;  /* 0x0808801000117882 */ /* 0x000fe20000000000 */
[----:B------:R-:W-:Y:S01]  /*1d10*/  UMOV UR7, 0x40004040 ;  /* 0x4000404000077882 */ /* 0x000fe20000000000 */
[----:B------:R-:W-:Y:S01]  /*1d20*/  UMOV UR9, 0xc0004010 ;  /* 0xc000401000097882 */ /* 0x000fe20000000000 */
[----:B------:R-:W-:Y:S01]  /*1d30*/  UMOV UR4, UR4 ;  /* 0x0000000400047c82 */ /* 0x000fe20008000000 */
[----:B------:R1:W-:Y:S01]  /*1d40*/  UTCQMMA gdesc[UR6], gdesc[UR8], tmem[UR23], tmem[UR16], idesc[UR17], !UPT ;  /* 0x00ff1008060075ea */ /* 0x0003e2000f800317 */
[----:B------:R1:W-:Y:S01]  /*1d50*/  UTCBAR [UR4], URZ ;  /* 0x000000ff040073e9 */ /* 0x0003e200080000ff */
[----:B------:R-:W-:-:S02]  /*1d60*/  NOP ;  /* 0x0000000000007918 */ /* 0x000fc40000000000 */
.L_x_6:
[----:B01----:R-:W-:Y:S01]  /*1d70*/  UMOV UR4, URZ ;  /* 0x000000ff00047c82 */ /* 0x003fe20008000000 */
[----:B------:R-:W-:Y:S05]  /*1d80*/  BRA.U !UP3, `(.L_x_7) ;  /* 0x000000090bf47547 */ /* 0x000fea000b800000 */
[----:B------:R-:W-:Y:S01]  /*1d90*/  USHF.R.S32.HI UR4, URZ, 0x1f, UR28 ;  /* 0x0000001fff047899 */ /* 0x000fe2000801141c */
[----:B------:R-:W-:Y:S01]  /*1da0*/  IMAD.MOV.U32 R40, RZ, RZ, RZ ;  /* 0x000000ffff287224 */ /* 0x000fe200078e00ff */
[----:B------:R-:W-:Y:S02]  /*1db0*/  UIADD3 UR5, UPT, UPT, UR22, 0x1000, URZ ;  /* 0x0000100016057890 */ /* 0x000fe4000fffe0ff */
[----:B------:R-:W-:Y:S02]  /*1dc0*/  ULEA.HI UR4, UR4, UR28, URZ, 0x5 ;  /* 0x0000001c04047291 */ /* 0x000fe4000f8f28ff */
[----:B------:R-:W-:Y:S02]  /*1dd0*/  UIADD3 UR6, UPT, UPT, UR22, 0x2400, URZ ;  /* 0x0000240016067890 */ /* 0x000fe4000fffe0ff */
[----:B------:R-:W-:Y:S02]  /*1de0*/  USHF.R.S32.HI UR4, URZ, 0x5, UR4 ;  /* 0x00000005ff047899 */ /* 0x000fe40008011404 */
[----:B------:R-:W-:-:S02]  /*1df0*/  USHF.R.U32.HI UR5, URZ, 0x4, UR5 ;  /* 0x00000004ff057899 */ /* 0x000fc40008011605 */
[----:B------:R-:W-:Y:S02]  /*1e00*/  UISETP.LT.AND UP2, UPT, UR4, 0x2, UPT ;  /* 0x000000020400788c */ /* 0x000fe4000bf41270 */
[----:B------:R-:W-:Y:S02]  /*1e10*/  USHF.R.U32.HI UR6, URZ, 0x4, UR6 ;  /* 0x00000004ff067899 */ /* 0x000fe40008011606 */
[----:B------:R-:W-:Y:S02]  /*1e20*/  USEL UR4, UR4, 0x2, !UP2 ;  /* 0x0000000204047887 */ /* 0x000fe4000d000000 */
[----:B------:R-:W-:Y:S02]  /*1e30*/  USGXT.U32 UR8, UR5, 0xe ;  /* 0x0000000e0508789a */ /* 0x000fe40008000000 */
[----:B------:R-:W-:Y:S02]  /*1e40*/  USHF.L.U32 UR14, UR14, 0x5, URZ ;  /* 0x000000050e0e7899 */ /* 0x000fe400080006ff */
[----:B------:R-:W-:-:S02]  /*1e50*/  USHF.L.U32 UR15, UR15, 0x5, URZ ;  /* 0x000000050f0f7899 */ /* 0x000fc400080006ff */
[----:B------:R-:W-:Y:S02]  /*1e60*/  UIADD3 UR18, UPT, UPT, UR18, -0x20, URZ ;  /* 0xffffffe012127890 */ /* 0x000fe4000fffe0ff */
[----:B------:R-:W-:Y:S02]  /*1e70*/  USGXT.U32 UR16, UR6, 0xe ;  /* 0x0000000e0610789a */ /* 0x000fe40008000000 */
[----:B------:R-:W-:Y:S01]  /*1e80*/  UIADD3 UR17, UPT, UPT, UR4, -0x1, URZ ;  /* 0xffffffff04117890 */ /* 0x000fe2000fffe0ff */
[----:B------:R-:W-:Y:S01]  /*1e90*/  UMOV UR13, UR10 ;  /* 0x0000000a000d7c82 */ /* 0x000fe20008000000 */
[----:B------:R-:W-:Y:S01]  /*1ea0*/  UMOV UR19, 0x1 ;  /* 0x0000000100137882 */ /* 0x000fe20000000000 */
[----:B------:R-:W-:-:S09]  /*1eb0*/  UMOV UR5, URZ ;  /* 0x000000ff00057c82 */ /* 0x000fd20008000000 */
.L_x_10:
[----:B------:R-:W-:Y:S01]  /*1ec0*/  IMAD.U32 R40, R40, -0x80000000, RZ ;  /* 0x8000000028287824 */ /* 0x000fe200078e00ff */
[----:B------:R-:W-:Y:S02]  /*1ed0*/  USHF.R.S32.HI UR6, URZ, 0x1f, UR15 ;  /* 0x0000001fff067899 */ /* 0x000fe4000801140f */
[----:B------:R-:W-:Y:S01]  /*1ee0*/  IADD3 R44, P4, PT, R44, UR15, RZ ;  /* 0x0000000f2c2c7c10 */ /* 0x000fe2000ff9e0ff */
[----:B------:R-:W-:Y:S01]  /*1ef0*/  USHF.R.S32.HI UR4, URZ, 0x1f, UR14 ;  /* 0x0000001fff047899 */ /* 0x000fe2000801140e */
[----:B0-----:R-:W0:Y:S01]  /*1f00*/  SYNCS.PHASECHK.TRANS64.TRYWAIT P6, [UR13], R40 ;  /* 0x00000028ff0075a7 */ /* 0x001e2200080c110d */
[----:B------:R-:W-:Y:S02]  /*1f10*/  IADD3 R42, P3, PT, R42, UR15, RZ ;  /* 0x0000000f2a2a7c10 */ /* 0x000fe4000ff7e0ff */
[----:B------:R-:W-:Y:S02]  /*1f20*/  IADD3.X R45, PT, PT, R45, UR6, RZ, P4, !PT ;  /* 0x000000062d2d7c10 */ /* 0x000fe4000a7fe4ff */
[----:B------:R-:W-:-:S02]  /*1f30*/  IADD3 R32, P4, PT, R32, UR14, RZ ;  /* 0x0000000e20207c10 */ /* 0x000fc4000ff9e0ff */
[----:B------:R-:W-:Y:S02]  /*1f40*/  IADD3.X R43, PT, PT, R43, UR6, RZ, P3, !PT ;  /* 0x000000062b2b7c10 */ /* 0x000fe40009ffe4ff */
[----:B------:R-:W-:Y:S02]  /*1f50*/  IADD3.X R33, PT, PT, R33, UR4, RZ, P4, !PT ;  /* 0x0000000421217c10 */ /* 0x000fe4000a7fe4ff */
[----:B------:R-:W-:Y:S02]  /*1f60*/  IADD3 R38, P2, PT, R38, UR15, RZ ;  /* 0x0000000f26267c10 */ /* 0x000fe4000ff5e0ff */
[----:B------:R-:W-:Y:S02]  /*1f70*/  IADD3 R18, P3, PT, R18, UR14, RZ ;  /* 0x0000000e12127c10 */ /* 0x000fe4000ff7e0ff */
[----:B------:R-:W-:Y:S02]  /*1f80*/  IADD3 R30, P4, PT, R30, UR14, RZ ;  /* 0x0000000e1e1e7c10 */ /* 0x000fe4000ff9e0ff */
[----:B------:R-:W-:-:S02]  /*1f90*/  IADD3.X R39, PT, PT, R39, UR6, RZ, P2, !PT ;  /* 0x0000000627277c10 */ /* 0x000fc400097fe4ff */
        /* <DEDUP_REMOVED lines=11> */
[----:B------:R-:W-:-:S02]  /*2050*/  IADD3 R6, P4, PT, R6, UR14, RZ ;  /* 0x0000000e06067c10 */ /* 0x000fc4000ff9e0ff */
[----:B------:R-:W-:Y:S02]  /*2060*/  LOP3.LUT R41, R3, 0x2, RZ, 0xfc, !PT ;  /* 0x0000000203297812 */ /* 0x000fe400078efcff */
[----:B------:R-:W-:Y:S02]  /*2070*/  IADD3.X R47, PT, PT, R47, UR6, RZ, P5, !PT ;  /* 0x000000062f2f7c10 */ /* 0x000fe4000affe4ff */
[----:B------:R-:W-:Y:S02]  /*2080*/  IADD3.X R9, PT, PT, R9, UR4, RZ, P2, !PT ;  /* 0x0000000409097c10 */ /* 0x000fe400097fe4ff */
[----:B------:R-:W-:Y:S02]  /*2090*/  IADD3.X R25, PT, PT, R25, UR4, RZ, P3, !PT ;  /* 0x0000000419197c10 */ /* 0x000fe40009ffe4ff */
[----:B------:R-:W-:Y:S02]  /*20a0*/  IADD3.X R7, PT, PT, R7, UR4, RZ, P4, !PT ;  /* 0x0000000407077c10 */ /* 0x000fe4000a7fe4ff */
[----:B------:R-:W-:-:S02]  /*20b0*/  ISETP.GE.AND P0, PT, R41, UR18, PT ;  /* 0x0000001229007c0c */ /* 0x000fc4000bf06270 */
[----:B------:R-:W-:Y:S02]  /*20c0*/  IADD3 R36, P5, PT, R36, UR14, RZ ;  /* 0x0000000e24247c10 */ /* 0x000fe4000ffbe0ff */
[----:B------:R-:W-:Y:S02]  /*20d0*/  IADD3 R14, P2, PT, R14, UR14, RZ ;  /* 0x0000000e0e0e7c10 */ /* 0x000fe4000ff5e0ff */
[----:B------:R-:W-:Y:S02]  /*20e0*/  IADD3 R26, P3, PT, R26, UR14, RZ ;  /* 0x0000000e1a1a7c10 */ /* 0x000fe4000ff7e0ff */
[----:B------:R-:W-:Y:S02]  /*20f0*/  IADD3 R22, P4, PT, R22, UR14, RZ ;  /* 0x0000000e16167c10 */ /* 0x000fe4000ff9e0ff */
[C---:B------:R-:W-:Y:S02]  /*2100*/  LOP3.LUT R54, R3.reuse, 0x4, RZ, 0xfc, !PT ;  /* 0x0000000403367812 */ /* 0x040fe400078efcff */
[----:B------:R-:W-:-:S02]  /*2110*/  LOP3.LUT R41, R3, 0x6, RZ, 0xfc, !PT ;  /* 0x0000000603297812 */ /* 0x000fc400078efcff */
[----:B------:R-:W-:Y:S02]  /*2120*/  IADD3.X R37, PT, PT, R37, UR4, RZ, P5, !PT ;  /* 0x0000000425257c10 */ /* 0x000fe4000affe4ff */
[----:B------:R-:W-:Y:S02]  /*2130*/  IADD3.X R15, PT, PT, R15, UR4, RZ, P2, !PT ;  /* 0x000000040f0f7c10 */ /* 0x000fe400097fe4ff */
[----:B------:R-:W-:Y:S02]  /*2140*/  IADD3.X R27, PT, PT, R27, UR4, RZ, P3, !PT ;  /* 0x000000041b1b7c10 */ /* 0x000fe40009ffe4ff */
[----:B------:R-:W-:Y:S02]  /*2150*/  IADD3.X R23, PT, PT, R23, UR4, RZ, P4, !PT ;  /* 0x0000000417177c10 */ /* 0x000fe4000a7fe4ff */
[----:B------:R-:W-:Y:S02]  /*2160*/  ISETP.GE.AND P1, PT, R54, UR18, PT ;  /* 0x0000001236007c0c */ /* 0x000fe4000bf26270 */
[----:B------:R-:W-:-:S02]  /*2170*/  IADD3 R34, P5, PT, R34, UR14, RZ ;  /* 0x0000000e22227c10 */ /* 0x000fc4000ffbe0ff */
[----:B------:R-:W-:Y:S02]  /*2180*/  ISETP.GE.AND P2, PT, R41, UR18, PT ;  /* 0x0000001229007c0c */ /* 0x000fe4000bf46270 */
[----:B------:R-:W-:Y:S02]  /*2190*/  IADD3 R12, P3, PT, R12, UR14, RZ ;  /* 0x0000000e0c0c7c10 */ /* 0x000fe4000ff7e0ff */
[----:B------:R-:W-:Y:S02]  /*21a0*/  IADD3 R4, P4, PT, R4, UR14, RZ ;  /* 0x0000000e04047c10 */ /* 0x000fe4000ff9e0ff */
[C---:B------:R-:W-:Y:S02]  /*21b0*/  LOP3.LUT R41, R3.reuse, 0x8, RZ, 0xfc, !PT ;  /* 0x0000000803297812 */ /* 0x040fe400078efcff */
[----:B------:R-:W-:Y:S02]  /*21c0*/  LOP3.LUT R54, R3, 0xa, RZ, 0xfc, !PT ;  /* 0x0000000a03367812 */ /* 0x000fe400078efcff */
[----:B------:R-:W-:-:S02]  /*21d0*/  IADD3.X R35, PT, PT, R35, UR4, RZ, P5, !PT ;  /* 0x0000000423237c10 */ /* 0x000fc4000affe4ff */
[----:B------:R-:W-:Y:S02]  /*21e0*/  IADD3.X R13, PT, PT, R13, UR4, RZ, P3, !PT ;  /* 0x000000040d0d7c10 */ /* 0x000fe40009ffe4ff */
[----:B------:R-:W-:Y:S02]  /*21f0*/  IADD3.X R5, PT, PT, R5, UR4, RZ, P4, !PT ;  /* 0x0000000405057c10 */ /* 0x000fe4000a7fe4ff */
[----:B------:R-:W-:Y:S02]  /*2200*/  ISETP.GE.AND P3, PT, R41, UR18, PT ;  /* 0x0000001229007c0c */ /* 0x000fe4000bf66270 */
[----:B------:R-:W-:Y:S02]  /*2210*/  ISETP.GE.AND P4, PT, R54, UR18, PT ;  /* 0x0000001236007c0c */ /* 0x000fe4000bf86270 */
[----:B------:R-:W-:Y:S02]  /*2220*/  ISETP.GE.AND P5, PT, R3, UR18, PT ;  /* 0x0000001203007c0c */ /* 0x000fe4000bfa6270 */
[----:B------:R-:W-:Y:S01]  /*2230*/  PRMT R55, RZ, 0x7610, R55 ;  /* 0x00007610ff377816 */ /* 0x000fe20000000037 */
[----:B0-----:R-:W-:Y:S10]  /*2240*/  @!P6 BRA `(.L_x_8) ;  /* 0x00000014006ce947 */ /* 0x001ff40003800000 */
.L_x_16:
[C---:B------:R-:W-:Y:S01]  /*2250*/  LOP3.LUT R40, R3.reuse, 0xc, RZ, 0xfc, !PT ;  /* 0x0000000c03287812 */ /* 0x040fe200078efcff */
[----:B------:R-:W2:Y:S01]  /*2260*/  @!P5 LDG.E.U8 R55, desc[UR20][R4.64] ;  /* 0x000000140437d981 */ /* 0x000ea2000c1e1100 */
[----:B------:R-:W-:Y:S02]  /*2270*/  PRMT R68, RZ, 0x7610, R68 ;  /* 0x00007610ff447816 */ /* 0x000fe40000000044 */
[----:B------:R-:W-:Y:S02]  /*2280*/  ISETP.GE.AND P5, PT, R40, UR18, PT ;  /* 0x0000001228007c0c */ /* 0x000fe4000bfa6270 */
[----:B------:R-:W-:Y:S02]  /*2290*/  LOP3.LUT R40, R3, 0xe, RZ, 0xfc, !PT ;  /* 0x0000000e03287812 */ /* 0x000fe400078efcff */
[----:B------:R-:W3:Y:S01]  /*22a0*/  @!P0 LDG.E.U8 R68, desc[UR20][R12.64] ;  /* 0x000000140c448981 */ /* 0x000ee2000c1e1100 */
[----:B------:R-:W-:Y:S02]  /*22b0*/  PRMT R69, RZ, 0x7610, R69 ;  /* 0x00007610ff457816 */ /* 0x000fe40000000045 */
[----:B------:R-:W-:-:S02]  /*22c0*/  ISETP.GE.AND P0, PT, R40, UR18, PT ;  /* 0x0000001228007c0c */ /* 0x000fc4000bf06270 */
[C---:B------:R-:W-:Y:S02]  /*22d0*/  LOP3.LUT R40, R3.reuse, 0x10, RZ, 0xfc, !PT ;  /* 0x0000001003287812 */ /* 0x040fe400078efcff */
[----:B------:R-:W-:Y:S01]  /*22e0*/  PRMT R60, RZ, 0x7610, R60 ;  /* 0x00007610ff3c7816 */ /* 0x000fe2000000003c */
[----:B------:R-:W4:Y:S01]  /*22f0*/  @!P1 LDG.E.U8 R69, desc[UR20][R22.64] ;  /* 0x0000001416459981 */ /* 0x000f22000c1e1100 */
[----:B------:R-:W-:Y:S02]  /*2300*/  PRMT R58, RZ, 0x7610, R58 ;  /* 0x00007610ff3a7816 */ /* 0x000fe4000000003a */
[----:B------:R-:W-:Y:S02]  /*2310*/  ISETP.GE.AND P1, PT, R40, UR18, PT ;  /* 0x0000001228007c0c */ /* 0x000fe4000bf26270 */
[----:B------:R-:W-:Y:S01]  /*2320*/  LOP3.LUT R40, R3, 0x12, RZ, 0xfc, !PT ;  /* 0x0000001203287812 */ /* 0x000fe200078efcff */
[----:B------:R-:W5:Y:S01]  /*2330*/  @!P2 LDG.E.U8 R60, desc[UR20][R26.64] ;  /* 0x000000141a3ca981 */ /* 0x000f62000c1e1100 */
[----:B------:R-:W-:-:S02]  /*2340*/  PRMT R57, RZ, 0x7610, R57 ;  /* 0x00007610ff397816 */ /* 0x000fc40000000039 */
[----:B------:R-:W-:Y:S01]  /*2350*/  ISETP.GE.AND P2, PT, R40, UR18, PT ;  /* 0x0000001228007c0c */ /* 0x000fe2000bf46270 */
[----:B------:R-:W3:Y:S01]  /*2360*/  @!P0 LDG.E.U8 R58, desc[UR20][R28.64] ;  /* 0x000000141c3a8981 */ /* 0x000ee2000c1e1100 */
[----:B------:R-:W-:Y:S02]  /*2370*/  LOP3.LUT R40, R3, 0x16, RZ, 0xfc, !PT ;  /* 0x0000001603287812 */ /* 0x000fe400078efcff */
[----:B------:R-:W-:Y:S01]  /*2380*/  ISETP.GE.AND P0, PT, R21, UR18, PT ;  /* 0x0000001215007c0c */ /* 0x000fe2000bf06270 */
[----:B------:R-:W3:Y:S01]  /*2390*/  @!P3 LDG.E.U8 R57, desc[UR20][R6.64] ;  /* 0x000000140639b981 */ /* 0x000ee2000c1e1100 */
[----:B------:R-:W-:Y:S02]  /*23a0*/  PRMT R66, RZ, 0x7610, R66 ;  /* 0x00007610ff427816 */ /* 0x000fe40000000042 */
[----:B------:R-:W-:Y:S02]  /*23b0*/  ISETP.GE.AND P3, PT, R40, UR18, PT ;  /* 0x0000001228007c0c */ /* 0x000fe4000bf66270 */
[----:B------:R-:W-:-:S02]  /*23c0*/  LOP3.LUT R40, R3, 0x18, RZ, 0xfc, !PT ;  /* 0x0000001803287812 */ /* 0x000fc400078efcff */
[----:B------:R-:W-:Y:S01]  /*23d0*/  PRMT R67, RZ, 0x7610, R67 ;  /* 0x00007610ff437816 */ /* 0x000fe20000000043 */
[----:B------:R-:W4:Y:S01]  /*23e0*/  @!P4 LDG.E.U8 R66, desc[UR20][R14.64] ;  /* 0x000000140e42c981 */ /* 0x000f22000c1e1100 */
[----:B------:R-:W-:Y:S02]  /*23f0*/  PRMT R64, RZ, 0x7610, R64 ;  /* 0x00007610ff407816 */ /* 0x000fe40000000040 */
[----:B------:R-:W-:Y:S02]  /*2400*/  PRMT R65, RZ, 0x7610, R65 ;  /* 0x00007610ff417816 */ /* 0x000fe40000000041 */
[----:B------:R-:W-:Y:S01]  /*2410*/  ISETP.GE.AND P4, PT, R40, UR18, PT ;  /* 0x0000001228007c0c */ /* 0x000fe2000bf86270 */
[----:B------:R-:W4:Y:S01]  /*2420*/  @!P5 LDG.E.U8 R67, desc[UR20][R24.64] ;  /* 0x000000141843d981 */ /* 0x000f22000c1e1100 */
[----:B------:R-:W-:-:S03]  /*2430*/  LOP3.LUT R40, R3, 0x1a, RZ, 0xfc, !PT ;  /* 0x0000001a03287812 */ /* 0x000fc600078efcff */
[----:B------:R-:W4:Y:S01]  /*2440*/  @!P2 LDG.E.U8 R64, desc[UR20][R16.64] ;  /* 0x000000141040a981 */ /* 0x000f22000c1e1100 */
[----:B------:R-:W-:Y:S02]  /*2450*/  ISETP.GE.AND P5, PT, R40, UR18, PT ;  /* 0x0000001228007c0c */ /* 0x000fe4000bfa6270 */
[----:B------:R-:W-:Y:S01]  /*2460*/  ISETP.GE.AND P2, PT, R48, UR18, PT ;  /* 0x0000001230007c0c */ /* 0x000fe2000bf46270 */
[----:B------:R-:W4:Y:S01]  /*2470*/  @!P0 LDG.E.U8 R65, desc[UR20][R30.64] ;  /* 0x000000141e418981 */ /* 0x000f22000c1e1100 */
[----:B------:R-:W-:Y:S02]  /*2480*/  ISETP.GE.AND P0, PT, R49, UR18, PT ;  /* 0x0000001231007c0c */ /* 0x000fe4000bf06270 */
[----:B------:R-:W-:Y:S02]  /*2490*/  PRMT R59, RZ, 0x7610, R59 ;  /* 0x00007610ff3b7816 */ /* 0x000fe4000000003b */
[----:B------:R-:W-:Y:S02]  /*24a0*/  PRMT R56, RZ, 0x7610, R56 ;  /* 0x00007610ff387816 */ /* 0x000fe40000000038 */
[----:B------:R-:W-:-:S02]  /*24b0*/  PRMT R61, RZ, 0x7610, R61 ;  /* 0x00007610ff3d7816 */ /* 0x000fc4000000003d */
[----:B------:R-:W-:Y:S01]  /*24c0*/  PRMT R62, RZ, 0x7610, R62 ;  /* 0x00007610ff3e7816 */ /* 0x000fe2000000003e */
[----:B------:R-:W4:Y:S01]  /*24d0*/  @!P1 LDG.E.U8 R59, desc[UR20][R8.64] ;  /* 0x00000014083b9981 */ /* 0x000f22000c1e1100 */
[----:B------:R-:W-:Y:S02]  /*24e0*/  PRMT R63, RZ, 0x7610, R63 ;  /* 0x00007610ff3f7816 */ /* 0x000fe4000000003f */
[----:B------:R-:W-:Y:S01]  /*24f0*/  PRMT R54, RZ, 0x7610, R54 ;  /* 0x00007610ff367816 */ /* 0x000fe20000000036 */
[----:B------:R-:W5:Y:S01]  /*2500*/  @!P3 LDG.E.U8 R56, desc[UR20][R34.64] ;  /* 0x000000142238b981 */ /* 0x000f62000c1e1100 */
[----:B------:R-:W-:-:S03]  /*2510*/  LOP3.LUT R40, R20, 0x1f, RZ, 0xc0, !PT ;  /* 0x0000001f14287812 */ /* 0x000fc600078ec0ff */
[----:B------:R-:W5:Y:S04]  /*2520*/  @!P4 LDG.E.U8 R61, desc[UR20][R10.64] ;  /* 0x000000140a3dc981 */ /* 0x000f68000c1e1100 */
[----:B------:R-:W5:Y:S04]  /*2530*/  @!P5 LDG.E.U8 R62, desc[UR20][R18.64] ;  /* 0x00000014123ed981 */ /* 0x000f68000c1e1100 */
[----:B------:R-:W5:Y:S04]  /*2540*/  @!P2 LDG.E.U8 R63, desc[UR20][R32.64] ;  /* 0x00000014203fa981 */ /* 0x000f68000c1e1100 */
[----:B------:R-:W5:Y:S01]  /*2550*/  @!P0 LDG.E.U8 R54, desc[UR20][R36.64] ;  /* 0x0000001424368981 */ /* 0x000f62000c1e1100 */
[----:B------:R-:W-:Y:S01]  /*2560*/  BAR.SYNC.DEFER_BLOCKING 0x0 ;  /* 0x0000000000007b1d */ /* 0x000fe20000010000 */
[----:B------:R-:W-:-:S02]  /*2570*/  ISETP.GE.AND P1, PT, R40, UR18, PT ;  /* 0x0000001228007c0c */ /* 0x000fc4000bf26270 */
[----:B------:R-:W-:Y:S02]  /*2580*/  PRMT R73, RZ, 0x7610, R73 ;  /* 0x00007610ff497816 */ /* 0x000fe40000000049 */
[----:B------:R-:W-:-:S09]  /*2590*/  PRMT R75, RZ, 0x7610, R75 ;  /* 0x00007610ff4b7816 */ /* 0x000fd2000000004b */
[----:B------:R-:W-:Y:S02]  /*25a0*/  @!P1 IMAD.MOV.U32 R40, RZ, RZ, R42 ;  /* 0x000000ffff289224 */ /* 0x000fe400078e002a */
[----:B------:R-:W-:Y:S01]  /*25b0*/  @!P1 IMAD.MOV.U32 R41, RZ, RZ, R43 ;  /* 0x000000ffff299224 */ /* 0x000fe200078e002b */
[----:B------:R-:W-:-:S04]  /*25c0*/  PRMT R71, RZ, 0x7610, R71 ;  /* 0x00007610ff477816 */ /* 0x000fc80000000047 */
[----:B------:R0:W5:Y:S01]  /*25d0*/  @!P1 LDG.E.U8 R73, desc[UR20][R40.64] ;  /* 0x0000001428499981 */ /* 0x000162000c1e1100 */
[----:B------:R-:W-:-:S03]  /*25e0*/  PRMT R77, RZ, 0x7610, R77 ;  /* 0x00007610ff4d7816 */ /* 0x000fc6000000004d */
[----:B------:R-:W5:Y:S01]  /*25f0*/  @!P1 LDG.E.U8 R71, desc[UR20][R38.64] ;  /* 0x0000001426479981 */ /* 0x000f62000c1e1100 */
[----:B0-----:R-:W-:Y:S02]  /*2600*/  @!P1 IMAD.MOV.U32 R40, RZ, RZ, R44 ;  /* 0x000000ffff289224 */ /* 0x001fe400078e002c */
[----:B------:R-:W-:-:S05]  /*2610*/  @!P1 IMAD.MOV.U32 R41, RZ, RZ, R45 ;  /* 0x000000ffff299224 */ /* 0x000fca00078e002d */
[----:B------:R0:W5:Y:S02]  /*2620*/  @!P1 LDG.E.U8 R75, desc[UR20][R40.64] ;  /* 0x00000014284b9981 */ /* 0x000164000c1e1100 */
[----:B0-----:R-:W-:Y:S02]  /*2630*/  @!P1 IMAD.MOV.U32 R40, RZ, RZ, R46 ;  /* 0x000000ffff289224 */ /* 0x001fe400078e002e */
[----:B------:R-:W-:-:S05]  /*2640*/  @!P1 IMAD.MOV.U32 R41, RZ, RZ, R47 ;  /* 0x000000ffff299224 */ /* 0x000fca00078e002f */
[----:B------:R-:W5:Y:S01]  /*2650*/  @!P1 LDG.E.U8 R77, desc[UR20][R40.64] ;  /* 0x00000014284d9981 */ /* 0x000f62000c1e1100 */
[----:B------:R-:W-:Y:S01]  /*2660*/  ULEA UR13, UR19, UR22, 0x3 ;  /* 0x00000016130d7291 */ /* 0x000fe2000f8e18ff */
[----:B------:R-:W-:-:S03]  /*2670*/  UMOV UR4, UR5 ;  /* 0x0000000500047c82 */ /* 0x000fc60008000000 */
[----:B------:R-:W-:Y:S01]  /*2680*/  UIADD3 UR13, UPT, UPT, UR13, 0x2800, URZ ;  /* 0x000028000d0d7890 */ /* 0x000fe2000fffe0ff */
[----:B--2---:R0:W-:Y:S04]  /*2690*/  STS.U8 [R50+UR22+0x1000], R55 ;  /* 0x0010003732007988 */ /* 0x0041e80008000016 */
        /* <DEDUP_REMOVED lines=19> */
[----:B------:R1:W-:Y:S06]  /*27d0*/  MEMBAR.ALL.CTA ;  /* 0x0000000000007992 */ /* 0x0003ec0000008000 */
[----:B-1----:R-:W1:Y:S02]  /*27e0*/  FENCE.VIEW.ASYNC.S ;  /* 0x00000000000073c6 */ /* 0x002e640000000000 */
[----:B-1----:R-:W-:Y:S06]  /*27f0*/  BAR.SYNC.DEFER_BLOCKING 0x0 ;  /* 0x0000000000007b1d */ /* 0x002fec0000010000 */
[----:B------:R-:W-:Y:S05]  /*2800*/  BRA.U UP1, `(.L_x_9) ;  /* 0x00000001012c7547 */ /* 0x000fea000b800000 */
[----:B------:R-:W-:Y:S01]  /*2810*/  UMOV UR6, UR13 ;  /* 0x0000000d00067c82 */ /* 0x000fe20008000000 */
[----:B------:R-:W-:Y:S01]  /*2820*/  UMOV UR7, URZ ;  /* 0x000000ff00077c82 */ /* 0x000fe20008000000 */
[----:B------:R-:W-:Y:S01]  /*2830*/  UMOV UR9, 0x40004040 ;  /* 0x4000404000097882 */ /* 0x000fe20000000000 */
[----:B------:R-:W-:Y:S01]  /*2840*/  UMOV UR10, UR16 ;  /* 0x00000010000a7c82 */ /* 0x000fe20008000000 */
[----:B------:R-:W-:Y:S01]  /*2850*/  UMOV UR11, 0xc0004010 ;  /* 0xc0004010000b7882 */ /* 0x000fe20000000000 */
[----:B------:R-:W-:Y:S01]  /*2860*/  UMOV UR24, 0x0 ;  /* 0x0000000000187882 */ /* 0x000fe20000000000 */
[----:B------:R-:W-:Y:S01]  /*2870*/  UMOV UR25, 0x8088010 ;  /* 0x0808801000197882 */ /* 0x000fe20000000000 */
[----:B------:R-:W-:Y:S01]  /*2880*/  UMOV UR5, UR6 ;  /* 0x0000000600057c82 */ /* 0x000fe20008000000 */
[----:B------:R1:W-:Y:S01]  /*2890*/  UTCQMMA gdesc[UR8], gdesc[UR10], tmem[UR23], tmem[UR24], idesc[UR25], UPT ;  /* 0x00ff180a080075ea */ /* 0x0003e2000b800317 */
[----:B------:R1:W-:Y:S01]  /*28a0*/  UTCBAR [UR5], URZ ;  /* 0x000000ff050073e9 */ /* 0x0003e200080000ff */
[----:B------:R-:W-:-:S02]  /*28b0*/  NOP ;  /* 0x0000000000007918 */ /* 0x000fc40000000000 */
.L_x_9:
[----:B------:R-:W-:Y:S01]  /*28c0*/  UIADD3 UR19, UPT, UPT, UR19, 0x1, URZ ;  /* 0x0000000113137890 */ /* 0x000fe2000fffe0ff */
[----:B------:R-:W-:Y:S01]  /*28d0*/  IMAD.U32 R40, RZ, RZ, UR4 ;  /* 0x00000004ff287e24 */ /* 0x000fe2000f8e00ff */
[----:B------:R-:W-:Y:S02]  /*28e0*/  UIADD3 UR17, UPT, UPT, UR17, -0x1, URZ ;  /* 0xffffffff11117890 */ /* 0x000fe4000fffe0ff */
[----:B------:R-:W-:Y:S02]  /*28f0*/  UISETP.GT.AND UP2, UPT, UR19, 0x1, UPT ;  /* 0x000000011300788c */ /* 0x000fe4000bf44270 */
[----:B------:R-:W-:Y:S02]  /*2900*/  UIADD3 UR18, UPT, UPT, UR18, -0x20, URZ ;  /* 0xffffffe012127890 */ /* 0x000fe4000fffe0ff */
[----:B-1----:R-:W-:Y:S02]  /*2910*/  USEL UR5, URZ, 0x1, !UP2 ;  /* 0x00000001ff057887 */ /* 0x002fe4000d000000 */
[----:B------:R-:W-:-:S02]  /*2920*/  USEL UR19, UR19, URZ, !UP2 ;  /* 0x000000ff13137287 */ /* 0x000fc4000d000000 */
[----:B------:R-:W-:Y:S02]  /*2930*/  UISETP.NE.U32.AND UP2, UPT, UR17, URZ, UPT ;  /* 0x000000ff1100728c */ /* 0x000fe4000bf45070 */
[----:B------:R-:W-:-:S07]  /*2940*/  ULOP3.LUT UR5, UR4, UR5, URZ, 0x3c, !UPT ;  /* 0x0000000504057292 */ /* 0x000fce000f8e3cff */
[----:B------:R-:W-:Y:S05]  /*2950*/  BRA.U UP2, `(.L_x_10) ;  /* 0xfffffff502587547 */ /* 0x000fea000b83ffff */
.L_x_7:
[----:B------:R-:W-:-:S09]  /*2960*/  UISETP.GE.AND UP1, UPT, UR28, 0x20, UPT ;  /* 0x000000201c00788c */ /* 0x000fd2000bf26270 */
[----:B------:R-:W-:Y:S05]  /*2970*/  BRA.U !UP1, `(.L_x_11) ;  /* 0x0000000109107547 */ /* 0x000fea000b800000 */
[----:B------:R-:W-:-:S06]  /*2980*/  USHF.L.U32 UR4, UR4, 0x1f, URZ ;  /* 0x0000001f04047899 */ /* 0x000fcc00080006ff */
[----:B------:R-:W-:-:S04]  /*2990*/  IMAD.U32 R4, RZ, RZ, UR4 ;  /* 0x00000004ff047e24 */ /* 0x000fc8000f8e00ff */
[----:B------:R-:W1:Y:S02]  /*29a0*/  SYNCS.PHASECHK.TRANS64.TRYWAIT P0, [UR13], R4 ;  /* 0x00000004ff0075a7 */ /* 0x000e64000800110d */
[----:B-1----:R-:W-:Y:S05]  /*29b0*/  @!P0 BRA `(.L_x_12) ;  /* 0x0000000c009c8947 */ /* 0x002fea0003800000 */
.L_x_11:
[----:B------:R-:W-:Y:S01]  /*29c0*/  BAR.SYNC.DEFER_BLOCKING 0x0 ;  /* 0x0000000000007b1d */ /* 0x000fe20000010000 */
[C---:B------:R-:W-:Y:S01]  /*29d0*/  LOP3.LUT P0, RZ, R20.reuse, 0xff, RZ, 0xc0, !PT ;  /* 0x000000ff14ff7812 */ /* 0x040fe2000780c0ff */
[C---:B------:R-:W-:Y:S01]  /*29e0*/  IMAD.SHL.U32 R23, R20.reuse, 0x4, RZ ;  /* 0x0000000414177824 */ /* 0x040fe200078e00ff */
[C---:B------:R-:W-:Y:S01]  /*29f0*/  LOP3.LUT R21, R20.reuse, 0x18, RZ, 0xc0, !PT ;  /* 0x0000001814157812 */ /* 0x040fe200078ec0ff */
[C---:B------:R-:W-:Y:S01]  /*2a00*/  IMAD.SHL.U32 R22, R20.reuse, 0x10, RZ ;  /* 0x0000001014167824 */ /* 0x040fe200078e00ff */
[----:B------:R-:W-:Y:S01]  /*2a10*/  LOP3.LUT R20, R20, 0xe0, RZ, 0xc0, !PT ;  /* 0x000000e014147812 */ /* 0x000fe200078ec0ff */
[----:B------:R-:W1:Y:S01]  /*2a20*/  LDCU.128 UR8, c[0x0][0x390] ;  /* 0x00007200ff0877ac */ /* 0x000e620008000c00 */
[----:B------:R-:W-:Y:S02]  /*2a30*/  LOP3.LUT R24, R23, 0x180, RZ, 0xc0, !PT ;  /* 0x0000018017187812 */ /* 0x000fe400078ec0ff */
[----:B------:R-:W-:Y:S01]  /*2a40*/  LOP3.LUT R23, R22, 0x870, RZ, 0xc0, !PT ;  /* 0x0000087016177812 */ /* 0x000fe200078ec0ff */
[----:B------:R-:W2:Y:S01]  /*2a50*/  LDCU UR4, c[0x0][0x3b4] ;  /* 0x00007680ff0477ac */ /* 0x000ea20008000800 */
[----:B------:R-:W-:-:S02]  /*2a60*/  LEA R26, R21, UR22, 0x6 ;  /* 0x00000016151a7c11 */ /* 0x000fc4000f8e30ff */
[----:B------:R-:W-:Y:S01]  /*2a70*/  LOP3.LUT R22, R22, 0x70, RZ, 0xc0, !PT ;  /* 0x0000007016167812 */ /* 0x000fe200078ec0ff */
[----:B------:R-:W3:Y:S01]  /*2a80*/  LDCU UR5, c[0x0][0x3b8] ;  /* 0x00007700ff0577ac */ /* 0x000ee20008000800 */
[----:B------:R-:W-:Y:S01]  /*2a90*/  IADD3 R23, PT, PT, R24, R26, R23 ;  /* 0x0000001a18177210 */ /* 0x000fe20007ffe017 */
[----:B------:R-:W-:Y:S01]  /*2aa0*/  IMAD R21, R21, 0x40, R26 ;  /* 0x0000004015157824 */ /* 0x000fe200078e021a */
[C-C-:B------:R-:W-:Y:S02]  /*2ab0*/  LOP3.LUT R24, R0.reuse, 0x16, R3.reuse, 0xfe, !PT ;  /* 0x0000001600187812 */ /* 0x140fe400078efe03 */
[----:B------:R-:W-:Y:S01]  /*2ac0*/  LOP3.LUT R26, R0, 0x14, R3, 0xfe, !PT ;  /* 0x00000014001a7812 */ /* 0x000fe200078efe03 */
[----:B------:R-:W-:Y:S01]  /*2ad0*/  IMAD.IADD R21, R22, 0x1, R21 ;  /* 0x0000000116157824 */ /* 0x000fe200078e0215 */
[C-C-:B------:R-:W-:Y:S02]  /*2ae0*/  LOP3.LUT R22, R0.reuse, 0x18, R3.reuse, 0xfe, !PT ;  /* 0x0000001800167812 */ /* 0x140fe400078efe03 */
[C-C-:B------:R-:W-:Y:S01]  /*2af0*/  LOP3.LUT R28, R0.reuse, 0x12, R3.reuse, 0xfe, !PT ;  /* 0x00000012001c7812 */ /* 0x140fe200078efe03 */
[----:B------:R-:W4:Y:S02]  /*2b00*/  @!P0 SYNCS.CCTL.IV [UR22+0x2800] ;  /* 0x00280000ff0089b1 */ /* 0x000f240008000016 */
[----:B----4-:R-:W-:Y:S01]  /*2b10*/  BAR.SYNC.DEFER_BLOCKING 0x0 ;  /* 0x0000000000007b1d */ /* 0x010fe20000010000 */
[----:B------:R-:W-:-:S02]  /*2b20*/  LOP3.LUT R29, R0, 0x10, R3, 0xfe, !PT ;  /* 0x00000010001d7812 */ /* 0x000fc400078efe03 */
[C-C-:B------:R-:W-:Y:S02]  /*2b30*/  LOP3.LUT R30, R0.reuse, 0xe, R3.reuse, 0xfe, !PT ;  /* 0x0000000e001e7812 */ /* 0x140fe400078efe03 */
[----:B------:R-:W-:Y:S01]  /*2b40*/  LOP3.LUT R31, R0, 0xc, R3, 0xfe, !PT ;  /* 0x0000000c001f7812 */ /* 0x000fe200078efe03 */
[----:B------:R-:W4:Y:S01]  /*2b50*/  LDTM.x16 R4, tmem[UR12] ;  /* 0x0000000c000479ee */ /* 0x000f220008240000 */
[----:B------:R-:W5:Y:S01]  /*2b60*/  @!P0 SYNCS.CCTL.IV [UR22+0x2808] ;  /* 0x00280800ff0089b1 */ /* 0x000f620008000016 */
[----:B------:R-:W-:Y:S01]  /*2b70*/  NOP ;  /* 0x0000000000007918 */ /* 0x000fe20000000000 */
[C---:B-1----:R-:W-:Y:S01]  /*2b80*/  ISETP.GE.AND P0, PT, R2.reuse, UR10, PT ;  /* 0x0000000a02007c0c */ /* 0x042fe2000bf06270 */
[----:B--2---:R-:W-:Y:S01]  /*2b90*/  IMAD R2, R2, UR4, RZ ;  /* 0x0000000402027c24 */ /* 0x004fe2000f8e02ff */
[----:B----4-:R-:W-:Y:S02]  /*2ba0*/  F2FP.SATFINITE.E4M3.F32.PACK_AB_MERGE_C R4, R5, R4, RZ ;  /* 0x000000040504723e */ /* 0x010fe400048070ff */
[----:B------:R-:W-:-:S02]  /*2bb0*/  F2FP.SATFINITE.E4M3.F32.PACK_AB_MERGE_C R8, R9, R8, RZ ;  /* 0x000000080908723e */ /* 0x000fc400048070ff */
[----:B------:R-:W-:Y:S02]  /*2bc0*/  F2FP.SATFINITE.E4M3.F32.PACK_AB_MERGE_C R6, R7, R6, RZ ;  /* 0x000000060706723e */ /* 0x000fe400048070ff */
[----:B------:R-:W-:Y:S02]  /*2bd0*/  LOP3.LUT R7, R4, 0xffff, RZ, 0xc0, !PT ;  /* 0x0000ffff04077812 */ /* 0x000fe400078ec0ff */
[----:B------:R-:W-:Y:S02]  /*2be0*/  LOP3.LUT R9, R8, 0xffff, RZ, 0xc0, !PT ;  /* 0x0000ffff08097812 */ /* 0x000fe400078ec0ff */
[----:B------:R-:W-:Y:S02]  /*2bf0*/  LOP3.LUT R6, R6, 0xffff, RZ, 0xc0, !PT ;  /* 0x0000ffff06067812 */ /* 0x000fe400078ec0ff */
[----:B------:R-:W-:Y:S02]  /*2c00*/  F2FP.SATFINITE.E4M3.F32.PACK_AB_MERGE_C R12, R13, R12, RZ ;  /* 0x0000000c0d0c723e */ /* 0x000fe400048070ff */
[----:B------:R-:W-:-:S02]  /*2c10*/  F2FP.SATFINITE.E4M3.F32.PACK_AB_MERGE_C R14, R15, R14, RZ ;  /* 0x0000000e0f0e723e */ /* 0x000fc400048070ff */
[----:B------:R-:W-:Y:S02]  /*2c20*/  F2FP.SATFINITE.E4M3.F32.PACK_AB_MERGE_C R16, R17, R16, RZ ;  /* 0x000000101110723e */ /* 0x000fe400048070ff */
[----:B------:R-:W-:Y:S02]  /*2c30*/  PRMT R4, R9, 0x3340, R0 ;  /* 0x0000334009047816 */ /* 0x000fe40000000000 */
[----:B------:R-:W-:Y:S02]  /*2c40*/  PRMT R5, R7, 0x3340, R6 ;  /* 0x0000334007057816 */ /* 0x000fe40000000006 */
[----:B------:R-:W-:Y:S02]  /*2c50*/  F2FP.SATFINITE.E4M3.F32.PACK_AB_MERGE_C R10, R11, R10, RZ ;  /* 0x0000000a0b0a723e */ /* 0x000fe400048070ff */
[----:B------:R-:W-:Y:S02]  /*2c60*/  LOP3.LUT R12, R12, 0xffff, RZ, 0xc0, !PT ;  /* 0x0000ffff0c0c7812 */ /* 0x000fe400078ec0ff */
[----:B------:R-:W-:-:S02]  /*2c70*/  LOP3.LUT R15, R14, 0xffff, RZ, 0xc0, !PT ;  /* 0x0000ffff0e0f7812 */ /* 0x000fc400078ec0ff */
[----:B------:R-:W-:Y:S02]  /*2c80*/  LOP3.LUT R17, R16, 0xffff, RZ, 0xc0, !PT ;  /* 0x0000ffff10117812 */ /* 0x000fe400078ec0ff */
[----:B------:R-:W-:Y:S02]  /*2c90*/  PRMT R11, R5, 0x5410, R4 ;  /* 0x00005410050b7816 */ /* 0x000fe40000000004 */
[----:B------:R-:W-:Y:S02]  /*2ca0*/  SHF.R.U32.HI R5, RZ, 0x8, R6 ;  /* 0x00000008ff057819 */ /* 0x000fe40000011606 */
[----:B------:R-:W-:Y:S02]  /*2cb0*/  SHF.R.U32.HI R4, RZ, 0x8, R7 ;  /* 0x00000008ff047819 */ /* 0x000fe40000011607 */
[----:B------:R-:W-:Y:S02]  /*2cc0*/  SHF.R.U32.HI R6, RZ, 0x8, R9 ;  /* 0x00000008ff067819 */ /* 0x000fe40000011609 */
[----:B------:R-:W-:-:S02]  /*2cd0*/  SHF.R.U32.HI R7, RZ, 0x8, R12 ;  /* 0x00000008ff077819 */ /* 0x000fc4000001160c */
[----:B------:R-:W-:Y:S02]  /*2ce0*/  SHF.R.U32.HI R8, RZ, 0x8, R15 ;  /* 0x00000008ff087819 */ /* 0x000fe4000001160f */
[----:B------:R-:W-:Y:S02]  /*2cf0*/  SHF.R.U32.HI R9, RZ, 0x8, R17 ;  /* 0x00000008ff097819 */ /* 0x000fe40000011611 */
[----:B------:R-:W-:Y:S02]  /*2d00*/  LOP3.LUT R4, R4, 0xffff, RZ, 0xc0, !PT ;  /* 0x0000ffff04047812 */ /* 0x000fe400078ec0ff */
[----:B------:R-:W-:Y:S02]  /*2d10*/  LOP3.LUT R5, R5, 0xffff, RZ, 0xc0, !PT ;  /* 0x0000ffff05057812 */ /* 0x000fe400078ec0ff */
[----:B------:R-:W-:Y:S02]  /*2d20*/  LOP3.LUT R6, R6, 0xffff, RZ, 0xc0, !PT ;  /* 0x0000ffff06067812 */ /* 0x000fe400078ec0ff */
[----:B------:R-:W-:-:S02]  /*2d30*/  LOP3.LUT R7, R7, 0xffff, RZ, 0xc0, !PT ;  /* 0x0000ffff07077812 */ /* 0x000fc400078ec0ff */
[----:B------:R-:W-:Y:S02]  /*2d40*/  LOP3.LUT R8, R8, 0xffff, RZ, 0xc0, !PT ;  /* 0x0000ffff08087812 */ /* 0x000fe400078ec0ff */
[----:B------:R-:W-:Y:S02]  /*2d50*/  LOP3.LUT R9, R9, 0xffff, RZ, 0xc0, !PT ;  /* 0x0000ffff09097812 */ /* 0x000fe400078ec0ff */
[----:B------:R-:W-:Y:S02]  /*2d60*/  PRMT R13, R12, 0x3340, R15 ;  /* 0x000033400c0d7816 */ /* 0x000fe4000000000f */
[----:B------:R-:W-:Y:S02]  /*2d70*/  F2FP.SATFINITE.E4M3.F32.PACK_AB_MERGE_C R18, R19, R18, RZ ;  /* 0x000000121312723e */ /* 0x000fe400048070ff */
[----:B------:R-:W-:Y:S02]  /*2d80*/  PRMT R12, R17, 0x3340, R0 ;  /* 0x00003340110c7816 */ /* 0x000fe40000000000 */
[----:B------:R-:W-:Y:S01]  /*2d90*/  PRMT R5, R4, 0x3340, R5 ;  /* 0x0000334004057816 */ /* 0x000fe20000000005 */
[----:B------:R-:W-:Y:S01]  /*2da0*/  IMAD R4, R20, 0x4, R21 ;  /* 0x0000000414047824 */ /* 0x000fe200078e0215 */
[----:B------:R-:W-:-:S02]  /*2db0*/  PRMT R6, R6, 0x3340, R1 ;  /* 0x0000334006067816 */ /* 0x000fc40000000001 */
[----:B------:R-:W-:Y:S02]  /*2dc0*/  PRMT R8, R7, 0x3340, R8 ;  /* 0x0000334007087816 */ /* 0x000fe40000000008 */
[----:B------:R-:W-:Y:S02]  /*2dd0*/  PRMT R9, R9, 0x3340, R0 ;  /* 0x0000334009097816 */ /* 0x000fe40000000000 */
[----:B------:R-:W-:Y:S02]  /*2de0*/  PRMT R7, R13, 0x5410, R12 ;  /* 0x000054100d077816 */ /* 0x000fe4000000000c */
[----:B------:R-:W-:Y:S02]  /*2df0*/  LOP3.LUT R10, R10, 0xffff, RZ, 0xc0, !PT ;  /* 0x0000ffff0a0a7812 */ /* 0x000fe400078ec0ff */
[----:B------:R-:W-:Y:S02]  /*2e00*/  PRMT R5, R5, 0x5410, R6 ;  /* 0x0000541005057816 */ /* 0x000fe40000000006 */
[----:B------:R-:W-:-:S02]  /*2e10*/  PRMT R9, R8, 0x5410, R9 ;  /* 0x0000541008097816 */ /* 0x000fc40000000009 */
[----:B------:R-:W-:Y:S02]  /*2e20*/  LOP3.LUT R18, R18, 0xffff, RZ, 0xc0, !PT ;  /* 0x0000ffff12127812 */ /* 0x000fe400078ec0ff */
[--C-:B------:R-:W-:Y:S02]  /*2e30*/  PRMT R12, R11, 0x4210, R10.reuse ;  /* 0x000042100b0c7816 */ /* 0x100fe4000000000a */
[----:B------:R-:W-:Y:S02]  /*2e40*/  PRMT R13, R5, 0x5210, R10 ;  /* 0x00005210050d7816 */ /* 0x000fe4000000000a */
[--C-:B------:R-:W-:Y:S02]  /*2e50*/  PRMT R14, R7, 0x4210, R18.reuse ;  /* 0x00004210070e7816 */ /* 0x100fe40000000012 */
[----:B------:R-:W-:Y:S02]  /*2e60*/  PRMT R15, R9, 0x5210, R18 ;  /* 0x00005210090f7816 */ /* 0x000fe40000000012 */
[----:B------:R-:W-:-:S02]  /*2e70*/  IADD3 R11, P2, PT, R2, UR8, RZ ;  /* 0x00000008020b7c10 */ /* 0x000fc4000ff5e0ff */
[--C-:B------:R-:W-:Y:S01]  /*2e80*/  LOP3.LUT R9, R0, 0x1e, R3.reuse, 0xfe, !PT ;  /* 0x0000001e00097812 */ /* 0x100fe200078efe03 */
[----:B-----5:R1:W-:Y:S01]  /*2e90*/  STSM.16.M88.4 [R23], R12 ;  /* 0x0000000c17007844 */ /* 0x0203e20000000200 */
[----:B------:R-:W-:Y:S02]  /*2ea0*/  LEA.HI.X.SX32 R2, R2, UR9, 0x1, P2 ;  /* 0x0000000902027c11 */ /* 0x000fe400090f0eff */
[C-C-:B------:R-:W-:Y:S01]  /*2eb0*/  LOP3.LUT R8, R0.reuse, 0x1c, R3.reuse, 0xfe, !PT ;  /* 0x0000001c00087812 */ /* 0x140fe200078efe03 */
[----:B------:R-:W-:Y:S01]  /*2ec0*/  BAR.SYNC.DEFER_BLOCKING 0x0 ;  /* 0x0000000000007b1d */ /* 0x000fe20000010000 */
[C-C-:B------:R-:W-:Y:S02]  /*2ed0*/  LOP3.LUT R10, R0.reuse, 0x1a, R3.reuse, 0xfe, !PT ;  /* 0x0000001a000a7812 */ /* 0x140fe400078efe03 */
[C-C-:B------:R-:W-:Y:S02]  /*2ee0*/  LOP3.LUT R19, R0.reuse, 0xa, R3.reuse, 0xfe, !PT ;  /* 0x0000000a00137812 */ /* 0x140fe400078efe03 */
[----:B------:R-:W-:-:S02]  /*2ef0*/  LOP3.LUT R20, R0, 0x8, R3, 0xfe, !PT ;  /* 0x0000000800147812 */ /* 0x000fc400078efe03 */
[C-C-:B------:R-:W-:Y:S02]  /*2f00*/  LOP3.LUT R16, R0.reuse, 0x6, R3.reuse, 0xfe, !PT ;  /* 0x0000000600107812 */ /* 0x140fe400078efe03 */
[C---:B-1----:R-:W-:Y:S02]  /*2f10*/  LOP3.LUT R13, R0.reuse, R3, RZ, 0xfc, !PT ;  /* 0x00000003000d7212 */ /* 0x042fe400078efcff */
[C-C-:B------:R-:W-:Y:S02]  /*2f20*/  LOP3.LUT R15, R0.reuse, 0x2, R3.reuse, 0xfe, !PT ;  /* 0x00000002000f7812 */ /* 0x140fe400078efe03 */
[C---:B------:R-:W-:Y:S01]  /*2f30*/  ISETP.LT.AND P1, PT, R13.reuse, UR11, !P0 ;  /* 0x0000000b0d007c0c */ /* 0x040fe2000c721270 */
[----:B---3--:R-:W-:Y:S01]  /*2f40*/  IMAD R13, R13, UR5, RZ ;  /* 0x000000050d0d7c24 */ /* 0x008fe2000f8e02ff */
[C---:B------:R-:W-:Y:S01]  /*2f50*/  ISETP.LT.AND P4, PT, R15.reuse, UR11, !P0 ;  /* 0x0000000b0f007c0c */ /* 0x040fe2000c781270 */
[----:B------:R-:W-:Y:S01]  /*2f60*/  IMAD R15, R15, UR5, RZ ;  /* 0x000000050f0f7c24 */ /* 0x000fe2000f8e02ff */
[----:B------:R-:W-:Y:S01]  /*2f70*/  LOP3.LUT R0, R0, 0x4, R3, 0xfe, !PT ;  /* 0x0000000400007812 */ /* 0x000fe200078efe03 */
[----:B------:R-:W-:Y:S01]  /*2f80*/  IMAD R3, R16, UR5, RZ ;  /* 0x0000000510037c24 */ /* 0x000fe2000f8e02ff */
[-C--:B------:R-:W-:Y:S01]  /*2f90*/  IADD3 R12, P2, PT, R13, R11.reuse, RZ ;  /* 0x0000000b0d0c7210 */ /* 0x080fe20007f5e0ff */
[----:B------:R-:W1:Y:S01]  /*2fa0*/  LDSM.16.M88.4 R4, [R4] ;  /* 0x000000000404783b */ /* 0x000e620000000200 */
[----:B------:R-:W-:-:S02]  /*2fb0*/  IADD3 R14, P3, PT, R15, R11, RZ ;  /* 0x0000000b0f0e7210 */ /* 0x000fc40007f7e0ff */
[-C--:B------:R-:W-:Y:S02]  /*2fc0*/  LEA.HI.X.SX32 R13, R13, R2.reuse, 0x1, P2 ;  /* 0x000000020d0d7211 */ /* 0x080fe400010f0eff */
[----:B------:R-:W-:Y:S02]  /*2fd0*/  LEA.HI.X.SX32 R15, R15, R2, 0x1, P3 ;  /* 0x000000020f0f7211 */ /* 0x000fe400018f0eff */
[C---:B------:R-:W-:Y:S01]  /*2fe0*/  ISETP.LT.AND P2, PT, R0.reuse, UR11, !P0 ;  /* 0x0000000b00007c0c */ /* 0x040fe2000c741270 */
[----:B------:R-:W-:Y:S01]  /*2ff0*/  IMAD R0, R0, UR5, RZ ;  /* 0x0000000500007c24 */ /* 0x000fe2000f8e02ff */
[C---:B------:R-:W-:Y:S01]  /*3000*/  ISETP.LT.AND P3, PT, R20.reuse, UR11, !P0 ;  /* 0x0000000b14007c0c */ /* 0x040fe2000c761270 */
[----:B------:R-:W-:Y:S01]  /*3010*/  IMAD R20, R20, UR5, RZ ;  /* 0x0000000514147c24 */ /* 0x000fe2000f8e02ff */
[----:B------:R-:W-:Y:S02]  /*3020*/  IADD3 R18, P5, PT, R3, R11, RZ ;  /* 0x0000000b03127210 */ /* 0x000fe40007fbe0ff */
[----:B-1----:R-:W-:-:S02]  /*3030*/  PRMT R21, R4, 0x7770, RZ ;  /* 0x0000777004157816 */ /* 0x002fc400000000ff */
[----:B------:R-:W-:Y:S02]  /*3040*/  PRMT R23, R4, 0x7771, RZ ;  /* 0x0000777104177816 */ /* 0x000fe400000000ff */
[----:B------:R-:W-:Y:S01]  /*3050*/  PRMT R25, R5, 0x7770, RZ ;  /* 0x0000777005197816 */ /* 0x000fe200000000ff */
[----:B------:R1:W-:Y:S01]  /*3060*/  @P1 STG.E.U8 desc[UR20][R12.64], R21 ;  /* 0x000000150c001986 */ /* 0x0003e2000c101114 */
[----:B------:R-:W-:Y:S02]  /*3070*/  ISETP.LT.AND P1, PT, R19, UR11, !P0 ;  /* 0x0000000b13007c0c */ /* 0x000fe4000c721270 */
[----:B------:R-:W-:Y:S01]  /*3080*/  PRMT R27, R5, 0x7771, RZ ;  /* 0x00007771051b7816 */ /* 0x000fe200000000ff */
[----:B------:R2:W-:Y:S01]  /*3090*/  @P4 STG.E.U8 desc[UR20][R14.64], R23 ;  /* 0x000000170e004986 */ /* 0x0005e2000c101114 */
[----:B------:R-:W-:Y:S02]  /*30a0*/  ISETP.LT.AND P4, PT, R16, UR11, !P0 ;  /* 0x0000000b10007c0c */ /* 0x000fe4000c781270 */
[----:B------:R-:W-:-:S04]  /*30b0*/  IADD3 R16, P6, PT, R0, R11, RZ ;  /* 0x0000000b00107210 */ /* 0x000fc80007fde0ff */
[-C--:B------:R-:W-:Y:S01]  /*30c0*/  LEA.HI.X.SX32 R17, R0, R2.reuse, 0x1, P6 ;  /* 0x0000000200117211 */ /* 0x080fe200030f0eff */
[----:B------:R-:W-:Y:S01]  /*30d0*/  IMAD R0, R19, UR5, RZ ;  /* 0x0000000513007c24 */ /* 0x000fe2000f8e02ff */
[----:B-1----:R-:W-:Y:S02]  /*30e0*/  PRMT R21, R4, 0x7772, RZ ;  /* 0x0000777204157816 */ /* 0x002fe400000000ff */
[-C--:B------:R-:W-:Y:S02]  /*30f0*/  IADD3 R12, P6, PT, R20, R11.reuse, RZ ;  /* 0x0000000b140c7210 */ /* 0x080fe40007fde0ff */
[----:B------:R-:W-:Y:S01]  /*3100*/  LEA.HI.X.SX32 R19, R3, R2, 0x1, P5 ;  /* 0x0000000203137211 */ /* 0x000fe200028f0eff */
[----:B------:R1:W-:Y:S01]  /*3110*/  @P2 STG.E.U8 desc[UR20][R16.64], R21 ;  /* 0x0000001510002986 */ /* 0x0003e2000c101114 */
[----:B--2---:R-:W-:Y:S01]  /*3120*/  IADD3 R14, P2, PT, R0, R11, RZ ;  /* 0x0000000b000e7210 */ /* 0x004fe20007f5e0ff */
[----:B------:R-:W-:Y:S01]  /*3130*/  IMAD R3, R30, UR5, RZ ;  /* 0x000000051e037c24 */ /* 0x000fe2000f8e02ff */
[----:B------:R-:W-:-:S02]  /*3140*/  PRMT R23, R4, 0x7773, RZ ;  /* 0x0000777304177816 */ /* 0x000fc400000000ff */
[-C--:B------:R-:W-:Y:S01]  /*3150*/  LEA.HI.X.SX32 R15, R0, R2.reuse, 0x1, P2 ;  /* 0x00000002000f7211 */ /* 0x080fe200010f0eff */
[C---:B------:R-:W-:Y:S01]  /*3160*/  IMAD R0, R31.reuse, UR5, RZ ;  /* 0x000000051f007c24 */ /* 0x040fe2000f8e02ff */
[----:B------:R-:W-:Y:S01]  /*3170*/  ISETP.LT.AND P2, PT, R31, UR11, !P0 ;  /* 0x0000000b1f007c0c */ /* 0x000fe2000c741270 */
[----:B------:R2:W-:Y:S01]  /*3180*/  @P4 STG.E.U8 desc[UR20][R18.64], R23 ;  /* 0x0000001712004986 */ /* 0x0005e2000c101114 */
[----:B------:R-:W-:Y:S01]  /*3190*/  LEA.HI.X.SX32 R13, R20, R2, 0x1, P6 ;  /* 0x00000002140d7211 */ /* 0x000fe200030f0eff */
[----:B------:R-:W-:Y:S01]  /*31a0*/  IMAD R20, R8, UR5, RZ ;  /* 0x0000000508147c24 */ /* 0x000fe2000f8e02ff */
[----:B------:R-:W-:Y:S02]  /*31b0*/  ISETP.LT.AND P4, PT, R28, UR11, !P0 ;  /* 0x0000000b1c007c0c */ /* 0x000fe4000c781270 */
[----:B-1----:R-:W-:Y:S01]  /*31c0*/  IADD3 R16, P5, PT, R0, R11, RZ ;  /* 0x0000000b00107210 */ /* 0x002fe20007fbe0ff */
[----:B------:R1:W-:Y:S01]  /*31d0*/  @P3 STG.E.U8 desc[UR20][R12.64], R25 ;  /* 0x000000190c003986 */ /* 0x0003e2000c101114 */
[----:B------:R-:W-:-:S02]  /*31e0*/  ISETP.LT.AND P3, PT, R29, UR11, !P0 ;  /* 0x0000000b1d007c0c */ /* 0x000fc4000c761270 */
[----:B------:R-:W-:Y:S01]  /*31f0*/  LEA.HI.X.SX32 R17, R0, R2, 0x1, P5 ;  /* 0x0000000200117211 */ /* 0x000fe200028f0eff */
[----:B------:R3:W-:Y:S01]  /*3200*/  @P1 STG.E.U8 desc[UR20][R14.64], R27 ;  /* 0x0000001b0e001986 */ /* 0x0007e2000c101114 */
[----:B------:R-:W-:Y:S01]  /*3210*/  ISETP.LT.AND P1, PT, R30, UR11, !P0 ;  /* 0x0000000b1e007c0c */ /* 0x000fe2000c721270 */
[----:B--2---:R-:W-:Y:S01]  /*3220*/  IMAD R18, R29, UR5, RZ ;  /* 0x000000051d127c24 */ /* 0x004fe2000f8e02ff */
[C---:B------:R-:W-:Y:S01]  /*3230*/  PRMT R19, R5.reuse, 0x7772, RZ ;  /* 0x0000777205137816 */ /* 0x040fe200000000ff */
[----:B------:R-:W-:Y:S01]  /*3240*/  IMAD R0, R28, UR5, RZ ;  /* 0x000000051c007c24 */ /* 0x000fe2000f8e02ff */
[----:B------:R-:W-:Y:S02]  /*3250*/  PRMT R21, R5, 0x7773, RZ ;  /* 0x0000777305157816 */ /* 0x000fe400000000ff */
[----:B------:R-:W-:Y:S01]  /*3260*/  PRMT R23, R6, 0x7770, RZ ;  /* 0x0000777006177816 */ /* 0x000fe200000000ff */
[----:B------:R2:W-:Y:S01]  /*3270*/  @P2 STG.E.U8 desc[UR20][R16.64], R19 ;  /* 0x0000001310002986 */ /* 0x0005e2000c101114 */
[----:B-1----:R-:W-:-:S02]  /*3280*/  IADD3 R12, P6, PT, R3, R11, RZ ;  /* 0x0000000b030c7210 */ /* 0x002fc40007fde0ff */
[-C--:B------:R-:W-:Y:S02]  /*3290*/  IADD3 R4, P2, PT, R0, R11.reuse, RZ ;  /* 0x0000000b00047210 */ /* 0x080fe40007f5e0ff */
[----:B---3--:R-:W-:Y:S02]  /*32a0*/  IADD3 R14, P5, PT, R18, R11, RZ ;  /* 0x0000000b120e7210 */ /* 0x008fe40007fbe0ff */
[-C--:B------:R-:W-:Y:S01]  /*32b0*/  LEA.HI.X.SX32 R13, R3, R2.reuse, 0x1, P6 ;  /* 0x00000002030d7211 */ /* 0x080fe200030f0eff */
[----:B------:R-:W-:Y:S01]  /*32c0*/  IMAD R3, R24, UR5, RZ ;  /* 0x0000000518037c24 */ /* 0x000fe2000f8e02ff */
[-C--:B------:R-:W-:Y:S02]  /*32d0*/  LEA.HI.X.SX32 R15, R18, R2.reuse, 0x1, P5 ;  /* 0x00000002120f7211 */ /* 0x080fe400028f0eff */
[----:B------:R-:W-:Y:S01]  /*32e0*/  LEA.HI.X.SX32 R5, R0, R2, 0x1, P2 ;  /* 0x0000000200057211 */ /* 0x000fe200010f0eff */
[----:B------:R-:W-:Y:S01]  /*32f0*/  IMAD R0, R26, UR5, RZ ;  /* 0x000000051a007c24 */ /* 0x000fe2000f8e02ff */
[----:B------:R-:W-:Y:S01]  /*3300*/  PRMT R25, R6, 0x7771, RZ ;  /* 0x0000777106197816 */ /* 0x000fe200000000ff */
[----:B------:R1:W-:Y:S01]  /*3310*/  @P1 STG.E.U8 desc[UR20][R12.64], R21 ;  /* 0x000000150c001986 */ /* 0x0003e2000c101114 */
[----:B--2---:R-:W-:Y:S01]  /*3320*/  IMAD R17, R22, UR5, RZ ;  /* 0x0000000516117c24 */ /* 0x004fe2000f8e02ff */
[----:B------:R-:W-:Y:S01]  /*3330*/  ISETP.LT.AND P5, PT, R26, UR11, !P0 ;  /* 0x0000000b1a007c0c */ /* 0x000fe2000c7a1270 */
[----:B------:R-:W-:Y:S01]  /*3340*/  IMAD R19, R10, UR5, RZ ;  /* 0x000000050a137c24 */ /* 0x000fe2000f8e02ff */
[----:B------:R2:W-:Y:S01]  /*3350*/  @P3 STG.E.U8 desc[UR20][R14.64], R23 ;  /* 0x000000170e003986 */ /* 0x0005e2000c101114 */
[----:B------:R-:W-:-:S03]  /*3360*/  ISETP.LT.AND P3, PT, R22, UR11, !P0 ;  /* 0x0000000b16007c0c */ /* 0x000fc6000c761270 */
[----:B------:R3:W-:Y:S01]  /*3370*/  @P4 STG.E.U8 desc[UR20][R4.64], R25 ;  /* 0x0000001904004986 */ /* 0x0007e2000c101114 */
[----:B------:R-:W-:Y:S02]  /*3380*/  ISETP.LT.AND P4, PT, R24, UR11, !P0 ;  /* 0x0000000b18007c0c */ /* 0x000fe4000c781270 */
[CC--:B-1----:R-:W-:Y:S01]  /*3390*/  IADD3 R12, P6, PT, R0.reuse, R11.reuse, RZ ;  /* 0x0000000b000c7210 */ /* 0x0c2fe20007fde0ff */
[----:B------:R-:W-:Y:S01]  /*33a0*/  IMAD R21, R9, UR5, RZ ;  /* 0x0000000509157c24 */ /* 0x000fe2000f8e02ff */
[-C--:B--2---:R-:W-:Y:S02]  /*33b0*/  IADD3 R14, P2, PT, R17, R11.reuse, RZ ;  /* 0x0000000b110e7210 */ /* 0x084fe40007f5e0ff */
[----:B------:R-:W-:Y:S02]  /*33c0*/  LEA.HI.X.SX32 R13, R0, R2, 0x1, P6 ;  /* 0x00000002000d7211 */ /* 0x000fe400030f0eff */
[-C--:B---3--:R-:W-:Y:S02]  /*33d0*/  IADD3 R4, P1, PT, R3, R11.reuse, RZ ;  /* 0x0000000b03047210 */ /* 0x088fe40007f3e0ff */
[----:B------:R-:W-:-:S02]  /*33e0*/  IADD3 R16, P6, PT, R19, R11, RZ ;  /* 0x0000000b13107210 */ /* 0x000fc40007fde0ff */
[-C--:B------:R-:W-:Y:S02]  /*33f0*/  LEA.HI.X.SX32 R5, R3, R2.reuse, 0x1, P1 ;  /* 0x0000000203057211 */ /* 0x080fe400008f0eff */
[----:B------:R-:W-:Y:S02]  /*3400*/  IADD3 R18, P1, PT, R20, R11, RZ ;  /* 0x0000000b14127210 */ /* 0x000fe40007f3e0ff */
[-C--:B------:R-:W-:Y:S02]  /*3410*/  LEA.HI.X.SX32 R15, R17, R2.reuse, 0x1, P2 ;  /* 0x00000002110f7211 */ /* 0x080fe400010f0eff */
[-C--:B------:R-:W-:Y:S02]  /*3420*/  LEA.HI.X.SX32 R17, R19, R2.reuse, 0x1, P6 ;  /* 0x0000000213117211 */ /* 0x080fe400030f0eff */
[----:B------:R-:W-:Y:S02]  /*3430*/  ISETP.LT.AND P2, PT, R10, UR11, !P0 ;  /* 0x0000000b0a007c0c */ /* 0x000fe4000c741270 */
[----:B------:R-:W-:-:S02]  /*3440*/  LEA.HI.X.SX32 R19, R20, R2, 0x1, P1 ;  /* 0x0000000214137211 */ /* 0x000fc400008f0eff */
[----:B------:R-:W-:Y:S02]  /*3450*/  ISETP.LT.AND P1, PT, R8, UR11, !P0 ;  /* 0x0000000b08007c0c */ /* 0x000fe4000c721270 */
[----:B------:R-:W-:Y:S02]  /*3460*/  IADD3 R10, P6, PT, R21, R11, RZ ;  /* 0x0000000b150a7210 */ /* 0x000fe40007fde0ff */
[----:B------:R-:W-:Y:S02]  /*3470*/  ISETP.LT.AND P0, PT, R9, UR11, !P0 ;  /* 0x0000000b09007c0c */ /* 0x000fe4000c701270 */
[C---:B------:R-:W-:Y:S02]  /*3480*/  PRMT R3, R6.reuse, 0x7772, RZ ;  /* 0x0000777206037816 */ /* 0x040fe400000000ff */
[----:B------:R-:W-:Y:S02]  /*3490*/  LEA.HI.X.SX32 R11, R21, R2, 0x1, P6 ;  /* 0x00000002150b7211 */ /* 0x000fe400030f0eff */
[----:B------:R-:W-:Y:S01]  /*34a0*/  PRMT R9, R6, 0x7773, RZ ;  /* 0x0000777306097816 */ /* 0x000fe200000000ff */
[----:B------:R1:W-:Y:S01]  /*34b0*/  @P5 STG.E.U8 desc[UR20][R12.64], R3 ;  /* 0x000000030c005986 */ /* 0x0003e2000c101114 */
[----:B------:R-:W-:-:S02]  /*34c0*/  PRMT R21, R7, 0x7770, RZ ;  /* 0x0000777007157816 */ /* 0x000fc400000000ff */
[C---:B------:R-:W-:Y:S01]  /*34d0*/  PRMT R23, R7.reuse, 0x7771, RZ ;  /* 0x0000777107177816 */ /* 0x040fe200000000ff */
[----:B------:R1:W-:Y:S01]  /*34e0*/  @P4 STG.E.U8 desc[UR20][R4.64], R9 ;  /* 0x0000000904004986 */ /* 0x0003e2000c101114 */
[C---:B------:R-:W-:Y:S02]  /*34f0*/  PRMT R25, R7.reuse, 0x7772, RZ ;  /* 0x0000777207197816 */ /* 0x040fe400000000ff */
[----:B------:R-:W-:Y:S01]  /*3500*/  PRMT R7, R7, 0x7773, RZ ;  /* 0x0000777307077816 */ /* 0x000fe200000000ff */
[----:B------:R1:W-:Y:S04]  /*3510*/  @P3 STG.E.U8 desc[UR20][R14.64], R21 ;  /* 0x000000150e003986 */ /* 0x0003e8000c101114 */
[----:B------:R1:W-:Y:S04]  /*3520*/  @P2 STG.E.U8 desc[UR20][R16.64], R23 ;  /* 0x0000001710002986 */ /* 0x0003e8000c101114 */
[----:B------:R1:W-:Y:S04]  /*3530*/  @P1 STG.E.U8 desc[UR20][R18.64], R25 ;  /* 0x0000001912001986 */ /* 0x0003e8000c101114 */
[----:B------:R1:W-:Y:S01]  /*3540*/  @P0 STG.E.U8 desc[UR20][R10.64], R7 ;  /* 0x000000070a000986 */ /* 0x0003e2000c101114 */
[----:B------:R-:W-:Y:S06]  /*3550*/  BAR.SYNC.DEFER_BLOCKING 0x0 ;  /* 0x0000000000007b1d */ /* 0x000fec0000010000 */
[----:B------:R-:W-:Y:S05]  /*3560*/  BRA.U UP0, `(.L_x_13) ;  /* 0x00000001009c7547 */ /* 0x000fea000b800000 */
[----:B------:R-:W2:Y:S01]  /*3570*/  S2UR UR5, SR_CgaCtaId ;  /* 0x00000000000579c3 */ /* 0x000ea20000008800 */
[----:B------:R-:W-:Y:S01]  /*3580*/  NOP ;  /* 0x0000000000007918 */ /* 0x000fe20000000000 */
[----:B------:R-:W-:Y:S01]  /*3590*/  UMOV UR4, 0x50 ;  /* 0x0000005000047882 */ /* 0x000fe20000000000 */
[----:B------:R-:W-:Y:S02]  /*35a0*/  IMAD.U32 R0, RZ, RZ, UR23 ;  /* 0x00000017ff007e24 */ /* 0x000fe4000f8e00ff */
[----:B-1----:R-:W-:-:S03]  /*35b0*/  IMAD.MOV.U32 R3, RZ, RZ, 0x1 ;  /* 0x00000001ff037424 */ /* 0x002fc600078e00ff */
[----:B------:R-:W-:-:S04]  /*35c0*/  LOP3.LUT R0, R0, 0xffff, RZ, 0xc0, !PT ;  /* 0x0000ffff00007812 */ /* 0x000fc800078ec0ff */
[----:B------:R-:W-:-:S05]  /*35d0*/  SHF.R.U32.HI R0, RZ, 0x5, R0 ;  /* 0x00000005ff007819 */ /* 0x000fca0000011600 */
[----:B------:R-:W-:Y:S01]  /*35e0*/  VIADD R2, R0, 0x10 ;  /* 0x0000001000027836 */ /* 0x000fe20000000000 */
[----:B------:R-:W-:Y:S01]  /*35f0*/  SHF.L.U32 R0, R3, R0, RZ ;  /* 0x0000000003007219 */ /* 0x000fe200000006ff */
[----:B--2---:R-:W-:-:S03]  /*3600*/  ULEA UR6, UR5, UR4, 0x18 ;  /* 0x0000000405067291 */ /* 0x004fc6000f8ec0ff */
[----:B------:R-:W-:-:S04]  /*3610*/  SHF.L.U32 R3, R3, R2, RZ ;  /* 0x0000000203037219 */ /* 0x000fc800000006ff */
[----:B------:R-:W-:Y:S02]  /*3620*/  LOP3.LUT R0, R3, R0, RZ, 0xfc, !PT ;  /* 0x0000000003007212 */ /* 0x000fe400078efcff */
[----:B------:R-:W1:Y:S02]  /*3630*/  LDS R5, [UR6] ;  /* 0x00000006ff057984 */ /* 0x000e640008000800 */
[C---:B------:R-:W-:Y:S02]  /*3640*/  LOP3.LUT R2, R0.reuse, 0xffff, RZ, 0xc0, !PT ;  /* 0x0000ffff00027812 */ /* 0x040fe400078ec0ff */
[----:B-1----:R-:W-:-:S04]  /*3650*/  LOP3.LUT R3, R0, 0xffff, R5, 0x80, !PT ;  /* 0x0000ffff00037812 */ /* 0x002fc800078e8005 */
[----:B------:R-:W-:-:S13]  /*3660*/  ISETP.NE.AND P0, PT, R3, R2, PT ;  /* 0x000000020300720c */ /* 0x000fda0003f05270 */
[----:B------:R-:W-:Y:S05]  /*3670*/  @P0 BRA `(.L_x_14) ;  /* 0x0000000000500947 */ /* 0x000fea0003800000 */
[----:B------:R-:W-:Y:S02]  /*3680*/  SHF.R.U32.HI R5, RZ, 0x10, R5 ;  /* 0x00000010ff057819 */ /* 0x000fe40000011605 */
[----:B------:R-:W-:-:S04]  /*3690*/  SHF.R.U32.HI R2, RZ, 0x10, R0 ;  /* 0x00000010ff027819 */ /* 0x000fc80000011600 */
[----:B------:R-:W-:-:S04]  /*36a0*/  LOP3.LUT R5, R5, R2, RZ, 0xc0, !PT ;  /* 0x0000000205057212 */ /* 0x000fc800078ec0ff */
[----:B------:R-:W-:-:S13]  /*36b0*/  ISETP.NE.AND P0, PT, R5, R2, PT ;  /* 0x000000020500720c */ /* 0x000fda0003f05270 */
[----:B------:R-:W-:Y:S05]  /*36c0*/  @P0 BRA `(.L_x_15) ;  /* 0x0000000000300947 */ /* 0x000fea0003800000 */
[----:B------:R-:W-:Y:S01]  /*36d0*/  R2UR UR4, R0 ;  /* 0x00000000000472ca */ /* 0x000fe200000e0000 */
[----:B------:R-:W-:Y:S01]  /*36e0*/  VOTEU.ANY UR5, UPT, PT ;  /* 0x0000000000057886 */ /* 0x000fe200038e0100 */
[----:B------:R-:W1:Y:S01]  /*36f0*/  S2R R0, SR_LANEID ;  /* 0x0000000000007919 */ /* 0x000e620000000000 */
[----:B------:R-:W-:-:S10]  /*3700*/  UFLO.U32 UR5, UR5 ;  /* 0x00000005000572bd */ /* 0x000fd400080e0000 */
[----:B------:R-:W-:-:S06]  /*3710*/  ULOP3.LUT UR4, URZ, UR4, URZ, 0x33, !UPT ;  /* 0x00000004ff047292 */ /* 0x000fcc000f8e33ff */
[----:B------:R-:W-:-:S04]  /*3720*/  IMAD.U32 R2, RZ, RZ, UR4 ;  /* 0x00000004ff027e24 */ /* 0x000fc8000f8e00ff */
[----:B------:R-:W2:Y:S02]  /*3730*/  REDUX UR7, R2 ;  /* 0x00000000020773c4 */ /* 0x000ea40000000000 */
[----:B------:R3:W-:Y:S01]  /*3740*/  UTCATOMSWS.AND URZ, UR4 ;  /* 0x0000000400ff79e3 */ /* 0x0007e20008000000 */
[----:B-1----:R-:W-:Y:S01]  /*3750*/  ISETP.EQ.U32.AND P0, PT, R0, UR5, PT ;  /* 0x0000000500007c0c */ /* 0x002fe2000bf02070 */
[----:B--2---:R-:W-:-:S12]  /*3760*/  IMAD.U32 R0, RZ, RZ, UR7 ;  /* 0x00000007ff007e24 */ /* 0x004fd8000f8e00ff */
[----:B------:R3:W-:Y:S01]  /*3770*/  @P0 ATOMS.AND RZ, [UR6], R0 ;  /* 0x00000000ffff098c */ /* 0x0007e2000a800006 */
[----:B------:R-:W-:Y:S05]  /*3780*/  BRA `(.L_x_13) ;  /* 0x0000000000147947 */ /* 0x000fea0003800000 */
.L_x_15:
[----:B------:R-:W-:-:S07]  /*3790*/  MOV R2, 0x37b0 ;  /* 0x000037b000027802 */ /* 0x000fce0000000f00 */
[----:B0-----:R-:W-:Y:S05]  /*37a0*/  CALL.REL.NOINC `($__internal_0_$__cuda_sm10x_tcgen05_guardrail_trap_col_being_dealloced_not_returned_by_alloc) ;  /* 0x00000000002c7944 */ /* 0x001fea0003c00000 */
[----:B------:R-:W-:Y:S05]  /*37b0*/  BRA `(.L_x_13) ;  /* 0x0000000000087947 */ /* 0x000fea0003800000 */
.L_x_14:
[----:B------:R-:W-:-:S07]  /*37c0*/  MOV R2, 0x37e0 ;  /* 0x000037e000027802 */ /* 0x000fce0000000f00 */
[----:B0-----:R-:W-:Y:S05]  /*37d0*/  CALL.REL.NOINC `($__internal_2_$__cuda_sm10x_tcgen05_guardrail_trap_unallocated_columns_being_dealloced) ;  /* 0x0000000000387944 */ /* 0x001fea0003c00000 */
.L_x_13:
[----:B------:R-:W-:Y:S01]  /*37e0*/  NOP ;  /* 0x0000000000007918 */ /* 0x000fe20000000000 */
[----:B---3--:R-:W-:Y:S05]  /*37f0*/  EXIT ;  /* 0x000000000000794d */ /* 0x008fea0003800000 */
.L_x_8:
[----:B------:R-:W0:Y:S02]  /*3800*/  SYNCS.PHASECHK.TRANS64.TRYWAIT P6, [UR13], R40 ;  /* 0x00000028ff0075a7 */ /* 0x000e2400080c110d */
[----:B0-----:R-:W-:Y:S05]  /*3810*/  @!P6 BRA `(.L_x_8) ;  /* 0xfffffffc00f8e947 */ /* 0x001fea000383ffff */
[----:B------:R-:W-:Y:S05]  /*3820*/  BRA `(.L_x_16) ;  /* 0xffffffe800887947 */ /* 0x000fea000383ffff */
.L_x_12:
[----:B------:R-:W1:Y:S02]  /*3830*/  SYNCS.PHASECHK.TRANS64.TRYWAIT P0, [UR13], R4 ;  /* 0x00000004ff0075a7 */ /* 0x000e64000800110d */
[----:B-1----:R-:W-:Y:S05]  /*3840*/  @!P0 BRA `(.L_x_12) ;  /* 0xfffffffc00f88947 */ /* 0x002fea000383ffff */
[----:B------:R-:W-:Y:S05]  /*3850*/  BRA `(.L_x_11) ;  /* 0xfffffff000587947 */ /* 0x000fea000383ffff */
        .weak           $__internal_0_$__cuda_sm10x_tcgen05_guardrail_trap_col_being_dealloced_not_returned_by_alloc
        .type           $__internal_0_$__cuda_sm10x_tcgen05_guardrail_trap_col_being_dealloced_not_returned_by_alloc,@function
        .size           $__internal_0_$__cuda_sm10x_tcgen05_guardrail_trap_col_being_dealloced_not_returned_by_alloc,($__internal_1_$__cuda_sm10x_tcgen05_guardrail_trap_phase_invalid_during_alloc - $__internal_0_$__cuda_sm10x_tcgen05_guardrail_trap_col_being_dealloced_not_returned_by_alloc)
$__internal_0_$__cuda_sm10x_tcgen05_guardrail_trap_col_being_dealloced_not_returned_by_alloc:
[----:B------:R-:W-:Y:S05]  /*3860*/  BPT.TRAP 0x1 ;  /* 0x000000040000795c */ /* 0x000fea0000300000 */
[----:B------:R-:W-:-:S04]  /*3870*/  IMAD.MOV.U32 R3, RZ, RZ, 0x0 ;  /* 0x00000000ff037424 */ /* 0x000fc800078e00ff */
[----:B------:R-:W-:Y:S05]  /*3880*/  RET.REL.NODEC R2 `(matmul_kernel) ;  /* 0xffffffc402dc7950 */ /* 0x000fea0003c3ffff */
        .weak           $__internal_1_$__cuda_sm10x_tcgen05_guardrail_trap_phase_invalid_during_alloc
        .type           $__internal_1_$__cuda_sm10x_tcgen05_guardrail_trap_phase_invalid_during_alloc,@function
        .size           $__internal_1_$__cuda_sm10x_tcgen05_guardrail_trap_phase_invalid_during_alloc,($__internal_2_$__cuda_sm10x_tcgen05_guardrail_trap_unallocated_columns_being_dealloced - $__internal_1_$__cuda_sm10x_tcgen05_guardrail_trap_phase_invalid_during_alloc)
$__internal_1_$__cuda_sm10x_tcgen05_guardrail_trap_phase_invalid_during_alloc:
[----:B------:R-:W-:Y:S05]  /*3890*/  BPT.TRAP 0x1 ;  /* 0x000000040000795c */ /* 0x000fea0000300000 */
[----:B------:R-:W-:-:S04]  /*38a0*/  IMAD.MOV.U32 R3, RZ, RZ, 0x0 ;  /* 0x00000000ff037424 */ /* 0x000fc800078e00ff */
[----:B------:R-:W-:Y:S05]  /*38b0*/  RET.REL.NODEC R2 `(matmul_kernel) ;  /* 0xffffffc402d07950 */ /* 0x000fea0003c3ffff */
        .weak           $__internal_2_$__cuda_sm10x_tcgen05_guardrail_trap_unallocated_columns_being_dealloced
        .type           $__internal_2_$__cuda_sm10x_tcgen05_guardrail_trap_unallocated_columns_being_dealloced,@function
        .size           $__internal_2_$__cuda_sm10x_tcgen05_guardrail_trap_unallocated_columns_being_dealloced,(.L_x_20 - $__internal_2_$__cuda_sm10x_tcgen05_guardrail_trap_unallocated_columns_being_dealloced)
$__internal_2_$__cuda_sm10x_tcgen05_guardrail_trap_unallocated_columns_being_dealloced:
[----:B------:R-:W-:Y:S05]  /*38c0*/  BPT.TRAP 0x1 ;  /* 0x000000040000795c */ /* 0x000fea0000300000 */
[----:B------:R-:W-:-:S04]  /*38d0*/  IMAD.MOV.U32 R3, RZ, RZ, 0x0 ;  /* 0x00000000ff037424 */ /* 0x000fc800078e00ff */
[----:B------:R-:W-:Y:S05]  /*38e0*/  RET.REL.NODEC R2 `(matmul_kernel) ;  /* 0xffffffc402c47950 */ /* 0x000fea0003c3ffff */
.L_x_17:
[----:B------:R-:W-:-:S00]  /*38f0*/  BRA `(.L_x_17) ;  /* 0xfffffffc00fc7947 */ /* 0x000fc0000383ffff */
[----:B------:R-:W-:-:S00]  /*3900*/  NOP ;  /* 0x0000000000007918 */ /* 0x000fc00000000000 */
[----:B------:R-:W-:-:S00]  /*3910*/  NOP ;  /* 0x0000000000007918 */ /* 0x000fc00000000000 */
[----:B------:R-:W-:-:S00]  /*3920*/  NOP ;  /* 0x0000000000007918 */ /* 0x000fc00000000000 */
[----:B------:R-:W-:-:S00]  /*3930*/  NOP ;  /* 0x0000000000007918 */ /* 0x000fc00000000000 */
[----:B------:R-:W-:-:S00]  /*3940*/  NOP ;  /* 0x0000000000007918 */ /* 0x000fc00000000000 */
[----:B------:R-:W-:-:S00]  /*3950*/  NOP ;  /* 0x0000000000007918 */ /* 0x000fc00000000000 */
[----:B------:R-:W-:-:S00]  /*3960*/  NOP ;  /* 0x0000000000007918 */ /* 0x000fc00000000000 */
[----:B------:R-:W-:-:S00]  /*3970*/  NOP ;  /* 0x0000000000007918 */ /* 0x000fc00000000000 */
.L_x_20:


//--------------------- .nv.shared.matmul_kernel  --------------------------
	.section	.nv.shared.matmul_kernel,"aw",@nobits
	.sectionflags	@""
	.align	16
	.zero		1024


//--------------------- .nv.shared.reserved.0     --------------------------
	.section	.nv.shared.reserved.0,"aw",@nobits
	.align	8
	.weak		__nv_reservedSMEM_offset_0_alias
	.size		__nv_reservedSMEM_offset_0_alias, 0, 64
	.other		__nv_reservedSMEM_offset_0_alias,@"STO_CUDA_RESERVED_SHARED STV_DEFAULT"
__nv_reservedSMEM_offset_0_alias:
	.zero		0
.nv.shared.reserved.0:
	.zero		64
	.weak		__nv_reservedSMEM_allocation_phase
	.type		__nv_reservedSMEM_allocation_phase,@object
	.size		__nv_reservedSMEM_allocation_phase,(.L_0 - __nv_reservedSMEM_allocation_phase)
__nv_reservedSMEM_allocation_phase:
	.zero		1
.L_0:
	.zero		7
	.weak		__nv_reservedSMEM_devtool_atexit_pc
	.type		__nv_reservedSMEM_devtool_atexit_pc,@object
	.size		__nv_reservedSMEM_devtool_atexit_pc,(__nv_reservedSMEM_allocation_mask - __nv_reservedSMEM_devtool_atexit_pc)
__nv_reservedSMEM_devtool_atexit_pc:
	.zero		8
	.weak		__nv_reservedSMEM_allocation_mask
	.type		__nv_reservedSMEM_allocation_mask,@object
	.size		__nv_reservedSMEM_allocation_mask,(.L_2 - __nv_reservedSMEM_allocation_mask)
__nv_reservedSMEM_allocation_mask:
	.zero		4
.L_2:


//--------------------- .nv.constant0.matmul_kernel --------------------------
	.section	.nv.constant0.matmul_kernel,"a",@progbits
	.sectionflags	@""
	.align	4
.nv.constant0.matmul_kernel:
	.zero		976


//--------------------- SYMBOLS --------------------------

	.type		.nv.reservedSmem.offset0,@object
	.size		.nv.reservedSmem.offset0,0x4
	.type		.nv.reservedSmem.cap,@object
	.size		.nv.reservedSmem.cap,0x4
